//
// Generated by NVIDIA NVVM Compiler
//
// Compiler Build ID: CL-36424714
// Cuda compilation tools, release 13.0, V13.0.88
// Based on NVVM 20.0.0
//

.version 9.0
.target sm_100
.address_size 64

	// .globl	_Z19bit_reversal_kernelPji

.visible .entry _Z19bit_reversal_kernelPji(
	.param .u64 .ptr .align 1 _Z19bit_reversal_kernelPji_param_0,
	.param .u32 _Z19bit_reversal_kernelPji_param_1
)
{
	.reg .pred 	%p<12>;
	.reg .b32 	%r<67>;
	.reg .b64 	%rd<7>;

	ld.param.u64 	%rd1, [_Z19bit_reversal_kernelPji_param_0];
	ld.param.u32 	%r27, [_Z19bit_reversal_kernelPji_param_1];
	mov.u32 	%r28, %tid.x;
	mov.u32 	%r29, %ctaid.x;
	mov.u32 	%r30, %ntid.x;
	mad.lo.s32 	%r1, %r29, %r30, %r28;
	setp.ge.s32 	%p1, %r1, %r27;
	@%p1 bra 	$L__BB0_13;
	setp.lt.s32 	%p2, %r27, 2;
	mov.b32 	%r55, 0;
	@%p2 bra 	$L__BB0_4;
	add.s32 	%r56, %r27, -1;
	mov.b32 	%r55, 0;
$L__BB0_3:
	shr.u32 	%r8, %r56, 1;
	add.s32 	%r55, %r55, 1;
	setp.lt.u32 	%p3, %r56, 2;
	mov.u32 	%r56, %r8;
	@%p3 bra 	$L__BB0_4;
	bra.uni 	$L__BB0_3;
$L__BB0_4:
	setp.eq.s32 	%p4, %r55, 0;
	mov.b32 	%r66, 0;
	@%p4 bra 	$L__BB0_11;
	and.b32  	%r4, %r55, 3;
	setp.lt.u32 	%p5, %r55, 4;
	mov.b32 	%r66, 0;
	mov.u32 	%r61, %r1;
	@%p5 bra 	$L__BB0_8;
	and.b32  	%r37, %r55, -4;
	neg.s32 	%r57, %r37;
	mov.b32 	%r66, 0;
	mov.u32 	%r61, %r1;
$L__BB0_7:
	shl.b32 	%r38, %r61, 2;
	and.b32  	%r39, %r38, 4;
	shr.u32 	%r40, %r61, 2;
	shl.b32 	%r41, %r66, 3;
	or.b32  	%r42, %r41, %r39;
	and.b32  	%r43, %r61, 2;
	or.b32  	%r44, %r43, %r42;
	and.b32  	%r45, %r40, 1;
	or.b32  	%r46, %r45, %r44;
	shr.u32 	%r47, %r61, 3;
	shl.b32 	%r48, %r46, 1;
	and.b32  	%r49, %r47, 1;
	or.b32  	%r66, %r49, %r48;
	shr.s32 	%r61, %r61, 4;
	add.s32 	%r57, %r57, 4;
	setp.ne.s32 	%p6, %r57, 0;
	@%p6 bra 	$L__BB0_7;
$L__BB0_8:
	setp.eq.s32 	%p7, %r4, 0;
	@%p7 bra 	$L__BB0_11;
	neg.s32 	%r63, %r4;
$L__BB0_10:
	.pragma "nounroll";
	shl.b32 	%r50, %r66, 1;
	and.b32  	%r51, %r61, 1;
	or.b32  	%r66, %r51, %r50;
	shr.s32 	%r61, %r61, 1;
	add.s32 	%r63, %r63, 1;
	setp.ne.s32 	%p8, %r63, 0;
	@%p8 bra 	$L__BB0_10;
$L__BB0_11:
	setp.ge.s32 	%p9, %r1, %r66;
	setp.ge.s32 	%p10, %r66, %r27;
	or.pred  	%p11, %p9, %p10;
	@%p11 bra 	$L__BB0_13;
	cvta.to.global.u64 	%rd2, %rd1;
	mul.wide.s32 	%rd3, %r1, 4;
	add.s64 	%rd4, %rd2, %rd3;
	ld.global.u32 	%r52, [%rd4];
	mul.wide.s32 	%rd5, %r66, 4;
	add.s64 	%rd6, %rd2, %rd5;
	ld.global.u32 	%r53, [%rd6];
	st.global.u32 	[%rd4], %r53;
	st.global.u32 	[%rd6], %r52;
$L__BB0_13:
	ret;

}
	// .globl	_Z15multiply_kernelPjS_S_iijj
.visible .entry _Z15multiply_kernelPjS_S_iijj(
	.param .u64 .ptr .align 1 _Z15multiply_kernelPjS_S_iijj_param_0,
	.param .u64 .ptr .align 1 _Z15multiply_kernelPjS_S_iijj_param_1,
	.param .u64 .ptr .align 1 _Z15multiply_kernelPjS_S_iijj_param_2,
	.param .u32 _Z15multiply_kernelPjS_S_iijj_param_3,
	.param .u32 _Z15multiply_kernelPjS_S_iijj_param_4,
	.param .u32 _Z15multiply_kernelPjS_S_iijj_param_5,
	.param .u32 _Z15multiply_kernelPjS_S_iijj_param_6
)
{
	.reg .pred 	%p<2>;
	.reg .b32 	%r<18>;
	.reg .b64 	%rd<12>;

	ld.param.u64 	%rd1, [_Z15multiply_kernelPjS_S_iijj_param_0];
	ld.param.u64 	%rd2, [_Z15multiply_kernelPjS_S_iijj_param_1];
	ld.param.u64 	%rd3, [_Z15multiply_kernelPjS_S_iijj_param_2];
	ld.param.u32 	%r4, [_Z15multiply_kernelPjS_S_iijj_param_3];
	ld.param.u32 	%r2, [_Z15multiply_kernelPjS_S_iijj_param_5];
	ld.param.u32 	%r3, [_Z15multiply_kernelPjS_S_iijj_param_6];
	mov.u32 	%r5, %tid.x;
	mov.u32 	%r6, %ctaid.x;
	mov.u32 	%r7, %ntid.x;
	mad.lo.s32 	%r1, %r6, %r7, %r5;
	setp.ge.s32 	%p1, %r1, %r4;
	@%p1 bra 	$L__BB1_2;
	cvta.to.global.u64 	%rd4, %rd1;
	cvta.to.global.u64 	%rd5, %rd2;
	cvta.to.global.u64 	%rd6, %rd3;
	mul.wide.s32 	%rd7, %r1, 4;
	add.s64 	%rd8, %rd4, %rd7;
	ld.global.u32 	%r8, [%rd8];
	add.s64 	%rd9, %rd5, %rd7;
	ld.global.u32 	%r9, [%rd9];
	mul.wide.u32 	%rd10, %r9, %r8;
	{ .reg .b32 tmp; mov.b64 {tmp, %r10}, %rd10; }
	cvt.u32.u64 	%r11, %rd10;
	mul.lo.s32 	%r12, %r3, %r11;
	mul.hi.u32 	%r13, %r12, %r2;
	sub.s32 	%r14, %r10, %r13;
	shr.s32 	%r15, %r14, 31;
	and.b32  	%r16, %r15, %r2;
	add.s32 	%r17, %r16, %r14;
	add.s64 	%rd11, %rd6, %rd7;
	st.global.u32 	[%rd11], %r17;
$L__BB1_2:
	ret;

}
	// .globl	_Z10get_kernelPjijj
.visible .entry _Z10get_kernelPjijj(
	.param .u64 .ptr .align 1 _Z10get_kernelPjijj_param_0,
	.param .u32 _Z10get_kernelPjijj_param_1,
	.param .u32 _Z10get_kernelPjijj_param_2,
	.param .u32 _Z10get_kernelPjijj_param_3
)
{
	.reg .pred 	%p<3>;
	.reg .b32 	%r<14>;
	.reg .b64 	%rd<5>;

	ld.param.u64 	%rd1, [_Z10get_kernelPjijj_param_0];
	ld.param.u32 	%r4, [_Z10get_kernelPjijj_param_1];
	ld.param.u32 	%r2, [_Z10get_kernelPjijj_param_2];
	ld.param.u32 	%r3, [_Z10get_kernelPjijj_param_3];
	mov.u32 	%r5, %tid.x;
	mov.u32 	%r6, %ctaid.x;
	mov.u32 	%r7, %ntid.x;
	mad.lo.s32 	%r1, %r6, %r7, %r5;
	setp.ge.s32 	%p1, %r1, %r4;
	@%p1 bra 	$L__BB2_2;
	cvta.to.global.u64 	%rd2, %rd1;
	mul.wide.s32 	%rd3, %r1, 4;
	add.s64 	%rd4, %rd2, %rd3;
	ld.global.u32 	%r8, [%rd4];
	mul.lo.s32 	%r9, %r8, %r3;
	mul.hi.u32 	%r10, %r9, %r2;
	add.s32 	%r11, %r10, -1;
	setp.lt.s32 	%p2, %r11, 0;
	selp.b32 	%r12, 0, %r2, %p2;
	sub.s32 	%r13, %r12, %r10;
	st.global.u32 	[%rd4], %r13;
$L__BB2_2:
	ret;

}
	// .globl	_Z16intToMont_kernelPjPiS_S0_ijjj
.visible .entry _Z16intToMont_kernelPjPiS_S0_ijjj(
	.param .u64 .ptr .align 1 _Z16intToMont_kernelPjPiS_S0_ijjj_param_0,
	.param .u64 .ptr .align 1 _Z16intToMont_kernelPjPiS_S0_ijjj_param_1,
	.param .u64 .ptr .align 1 _Z16intToMont_kernelPjPiS_S0_ijjj_param_2,
	.param .u64 .ptr .align 1 _Z16intToMont_kernelPjPiS_S0_ijjj_param_3,
	.param .u32 _Z16intToMont_kernelPjPiS_S0_ijjj_param_4,
	.param .u32 _Z16intToMont_kernelPjPiS_S0_ijjj_param_5,
	.param .u32 _Z16intToMont_kernelPjPiS_S0_ijjj_param_6,
	.param .u32 _Z16intToMont_kernelPjPiS_S0_ijjj_param_7
)
{
	.reg .pred 	%p<2>;
	.reg .b32 	%r<25>;
	.reg .b64 	%rd<19>;

	ld.param.u64 	%rd1, [_Z16intToMont_kernelPjPiS_S0_ijjj_param_0];
	ld.param.u64 	%rd2, [_Z16intToMont_kernelPjPiS_S0_ijjj_param_1];
	ld.param.u64 	%rd3, [_Z16intToMont_kernelPjPiS_S0_ijjj_param_2];
	ld.param.u64 	%rd4, [_Z16intToMont_kernelPjPiS_S0_ijjj_param_3];
	ld.param.u32 	%r5, [_Z16intToMont_kernelPjPiS_S0_ijjj_param_4];
	ld.param.u32 	%r2, [_Z16intToMont_kernelPjPiS_S0_ijjj_param_5];
	ld.param.u32 	%r3, [_Z16intToMont_kernelPjPiS_S0_ijjj_param_6];
	ld.param.u32 	%r4, [_Z16intToMont_kernelPjPiS_S0_ijjj_param_7];
	mov.u32 	%r6, %tid.x;
	mov.u32 	%r7, %ctaid.x;
	mov.u32 	%r8, %ntid.x;
	mad.lo.s32 	%r1, %r7, %r8, %r6;
	setp.ge.s32 	%p1, %r1, %r5;
	@%p1 bra 	$L__BB3_2;
	cvta.to.global.u64 	%rd5, %rd2;
	cvta.to.global.u64 	%rd6, %rd1;
	cvta.to.global.u64 	%rd7, %rd4;
	cvta.to.global.u64 	%rd8, %rd3;
	mul.wide.s32 	%rd9, %r1, 4;
	add.s64 	%rd10, %rd5, %rd9;
	ld.global.s32 	%rd11, [%rd10];
	cvt.u64.u32 	%rd12, %r2;
	mul.lo.s64 	%rd13, %rd11, %rd12;
	{ .reg .b32 tmp; mov.b64 {tmp, %r9}, %rd13; }
	cvt.u32.u64 	%r10, %rd13;
	mul.lo.s32 	%r11, %r4, %r10;
	mul.hi.u32 	%r12, %r11, %r3;
	sub.s32 	%r13, %r9, %r12;
	shr.s32 	%r14, %r13, 31;
	and.b32  	%r15, %r14, %r3;
	add.s32 	%r16, %r15, %r13;
	add.s64 	%rd14, %rd6, %rd9;
	st.global.u32 	[%rd14], %r16;
	add.s64 	%rd15, %rd7, %rd9;
	ld.global.s32 	%rd16, [%rd15];
	mul.lo.s64 	%rd17, %rd16, %rd12;
	{ .reg .b32 tmp; mov.b64 {tmp, %r17}, %rd17; }
	cvt.u32.u64 	%r18, %rd17;
	mul.lo.s32 	%r19, %r4, %r18;
	mul.hi.u32 	%r20, %r19, %r3;
	sub.s32 	%r21, %r17, %r20;
	shr.s32 	%r22, %r21, 31;
	and.b32  	%r23, %r22, %r3;
	add.s32 	%r24, %r23, %r21;
	add.s64 	%rd18, %rd8, %rd9;
	st.global.u32 	[%rd18], %r24;
$L__BB3_2:
	ret;

}
	// .globl	_Z21multiply_const_kernelPjiiijj
.visible .entry _Z21multiply_const_kernelPjiiijj(
	.param .u64 .ptr .align 1 _Z21multiply_const_kernelPjiiijj_param_0,
	.param .u32 _Z21multiply_const_kernelPjiiijj_param_1,
	.param .u32 _Z21multiply_const_kernelPjiiijj_param_2,
	.param .u32 _Z21multiply_const_kernelPjiiijj_param_3,
	.param .u32 _Z21multiply_const_kernelPjiiijj_param_4,
	.param .u32 _Z21multiply_const_kernelPjiiijj_param_5
)
{
	.reg .pred 	%p<2>;
	.reg .b32 	%r<18>;
	.reg .b64 	%rd<6>;

	ld.param.u64 	%rd1, [_Z21multiply_const_kernelPjiiijj_param_0];
	ld.param.u32 	%r2, [_Z21multiply_const_kernelPjiiijj_param_1];
	ld.param.u32 	%r5, [_Z21multiply_const_kernelPjiiijj_param_2];
	ld.param.u32 	%r3, [_Z21multiply_const_kernelPjiiijj_param_4];
	ld.param.u32 	%r4, [_Z21multiply_const_kernelPjiiijj_param_5];
	mov.u32 	%r6, %tid.x;
	mov.u32 	%r7, %ctaid.x;
	mov.u32 	%r8, %ntid.x;
	mad.lo.s32 	%r1, %r7, %r8, %r6;
	setp.ge.s32 	%p1, %r1, %r5;
	@%p1 bra 	$L__BB4_2;
	cvta.to.global.u64 	%rd2, %rd1;
	mul.wide.s32 	%rd3, %r1, 4;
	add.s64 	%rd4, %rd2, %rd3;
	ld.global.u32 	%r9, [%rd4];
	mul.wide.u32 	%rd5, %r9, %r2;
	{ .reg .b32 tmp; mov.b64 {tmp, %r10}, %rd5; }
	cvt.u32.u64 	%r11, %rd5;
	mul.lo.s32 	%r12, %r4, %r11;
	mul.hi.u32 	%r13, %r12, %r3;
	sub.s32 	%r14, %r10, %r13;
	shr.s32 	%r15, %r14, 31;
	and.b32  	%r16, %r15, %r3;
	add.s32 	%r17, %r16, %r14;
	st.global.u32 	[%rd4], %r17;
$L__BB4_2:
	ret;

}
	// .globl	_Z12roots_kerneliiiiPjS_jjj
.visible .entry _Z12roots_kerneliiiiPjS_jjj(
	.param .u32 _Z12roots_kerneliiiiPjS_jjj_param_0,
	.param .u32 _Z12roots_kerneliiiiPjS_jjj_param_1,
	.param .u32 _Z12roots_kerneliiiiPjS_jjj_param_2,
	.param .u32 _Z12roots_kerneliiiiPjS_jjj_param_3,
	.param .u64 .ptr .align 1 _Z12roots_kerneliiiiPjS_jjj_param_4,
	.param .u64 .ptr .align 1 _Z12roots_kerneliiiiPjS_jjj_param_5,
	.param .u32 _Z12roots_kerneliiiiPjS_jjj_param_6,
	.param .u32 _Z12roots_kerneliiiiPjS_jjj_param_7,
	.param .u32 _Z12roots_kerneliiiiPjS_jjj_param_8
)
{
	.reg .pred 	%p<19>;
	.reg .b32 	%r<137>;
	.reg .b64 	%rd<16>;

	ld.param.u32 	%r117, [_Z12roots_kerneliiiiPjS_jjj_param_0];
	ld.param.u32 	%r38, [_Z12roots_kerneliiiiPjS_jjj_param_1];
	ld.param.u32 	%r39, [_Z12roots_kerneliiiiPjS_jjj_param_2];
	ld.param.u32 	%r40, [_Z12roots_kerneliiiiPjS_jjj_param_3];
	ld.param.u64 	%rd1, [_Z12roots_kerneliiiiPjS_jjj_param_4];
	ld.param.u64 	%rd2, [_Z12roots_kerneliiiiPjS_jjj_param_5];
	ld.param.u32 	%r41, [_Z12roots_kerneliiiiPjS_jjj_param_6];
	ld.param.u32 	%r42, [_Z12roots_kerneliiiiPjS_jjj_param_7];
	ld.param.u32 	%r43, [_Z12roots_kerneliiiiPjS_jjj_param_8];
	mov.u32 	%r44, %tid.x;
	mov.u32 	%r45, %ctaid.x;
	mov.u32 	%r46, %ntid.x;
	mad.lo.s32 	%r1, %r45, %r46, %r44;
	shr.u32 	%r47, %r40, 31;
	add.s32 	%r48, %r40, %r47;
	shr.s32 	%r49, %r48, 1;
	setp.ge.s32 	%p1, %r1, %r49;
	@%p1 bra 	$L__BB5_22;
	add.s32 	%r50, %r38, -1;
	div.s32 	%r119, %r50, %r40;
	mul.lo.s32 	%r51, %r43, %r42;
	mul.hi.u32 	%r52, %r51, %r41;
	add.s32 	%r53, %r52, -1;
	setp.lt.s32 	%p2, %r53, 0;
	selp.b32 	%r54, 0, %r41, %p2;
	sub.s32 	%r135, %r54, %r52;
	setp.eq.s32 	%p3, %r119, 0;
	mov.u32 	%r120, %r135;
	@%p3 bra 	$L__BB5_6;
	mov.u32 	%r120, %r135;
$L__BB5_3:
	and.b32  	%r55, %r119, 1;
	setp.eq.b32 	%p4, %r55, 1;
	not.pred 	%p5, %p4;
	@%p5 bra 	$L__BB5_5;
	mul.wide.u32 	%rd3, %r117, %r120;
	{ .reg .b32 tmp; mov.b64 {tmp, %r56}, %rd3; }
	cvt.u32.u64 	%r57, %rd3;
	mul.lo.s32 	%r58, %r42, %r57;
	mul.hi.u32 	%r59, %r58, %r41;
	sub.s32 	%r60, %r56, %r59;
	shr.s32 	%r61, %r60, 31;
	and.b32  	%r62, %r61, %r41;
	add.s32 	%r120, %r62, %r60;
$L__BB5_5:
	mul.wide.u32 	%rd4, %r117, %r117;
	{ .reg .b32 tmp; mov.b64 {tmp, %r63}, %rd4; }
	cvt.u32.u64 	%r64, %rd4;
	mul.lo.s32 	%r65, %r42, %r64;
	mul.hi.u32 	%r66, %r65, %r41;
	sub.s32 	%r67, %r63, %r66;
	shr.s32 	%r68, %r67, 31;
	and.b32  	%r69, %r68, %r41;
	add.s32 	%r117, %r69, %r67;
	shr.u32 	%r10, %r119, 1;
	setp.gt.u32 	%p6, %r119, 1;
	mov.u32 	%r119, %r10;
	@%p6 bra 	$L__BB5_3;
$L__BB5_6:
	add.s32 	%r124, %r38, -2;
	setp.eq.s32 	%p7, %r124, 0;
	mov.u32 	%r125, %r135;
	@%p7 bra 	$L__BB5_11;
	mov.u32 	%r122, %r120;
	mov.u32 	%r125, %r135;
$L__BB5_8:
	and.b32  	%r70, %r124, 1;
	setp.eq.b32 	%p8, %r70, 1;
	not.pred 	%p9, %p8;
	@%p9 bra 	$L__BB5_10;
	mul.wide.u32 	%rd5, %r122, %r125;
	{ .reg .b32 tmp; mov.b64 {tmp, %r71}, %rd5; }
	cvt.u32.u64 	%r72, %rd5;
	mul.lo.s32 	%r73, %r42, %r72;
	mul.hi.u32 	%r74, %r73, %r41;
	sub.s32 	%r75, %r71, %r74;
	shr.s32 	%r76, %r75, 31;
	and.b32  	%r77, %r76, %r41;
	add.s32 	%r125, %r77, %r75;
$L__BB5_10:
	mul.wide.u32 	%rd6, %r122, %r122;
	{ .reg .b32 tmp; mov.b64 {tmp, %r78}, %rd6; }
	cvt.u32.u64 	%r79, %rd6;
	mul.lo.s32 	%r80, %r42, %r79;
	mul.hi.u32 	%r81, %r80, %r41;
	sub.s32 	%r82, %r78, %r81;
	shr.s32 	%r83, %r82, 31;
	and.b32  	%r84, %r83, %r41;
	add.s32 	%r122, %r84, %r82;
	shr.u32 	%r19, %r124, 1;
	setp.gt.u32 	%p10, %r124, 1;
	mov.u32 	%r124, %r19;
	@%p10 bra 	$L__BB5_8;
$L__BB5_11:
	setp.eq.s32 	%p11, %r1, 0;
	mov.u32 	%r130, %r135;
	@%p11 bra 	$L__BB5_16;
	mov.u32 	%r130, %r135;
	mov.u32 	%r129, %r1;
$L__BB5_13:
	and.b32  	%r85, %r129, 1;
	setp.eq.b32 	%p12, %r85, 1;
	not.pred 	%p13, %p12;
	@%p13 bra 	$L__BB5_15;
	mul.wide.u32 	%rd7, %r120, %r130;
	{ .reg .b32 tmp; mov.b64 {tmp, %r86}, %rd7; }
	cvt.u32.u64 	%r87, %rd7;
	mul.lo.s32 	%r88, %r42, %r87;
	mul.hi.u32 	%r89, %r88, %r41;
	sub.s32 	%r90, %r86, %r89;
	shr.s32 	%r91, %r90, 31;
	and.b32  	%r92, %r91, %r41;
	add.s32 	%r130, %r92, %r90;
$L__BB5_15:
	mul.wide.u32 	%rd8, %r120, %r120;
	{ .reg .b32 tmp; mov.b64 {tmp, %r93}, %rd8; }
	cvt.u32.u64 	%r94, %rd8;
	mul.lo.s32 	%r95, %r42, %r94;
	mul.hi.u32 	%r96, %r95, %r41;
	sub.s32 	%r97, %r93, %r96;
	shr.s32 	%r98, %r97, 31;
	and.b32  	%r99, %r98, %r41;
	add.s32 	%r120, %r99, %r97;
	shr.u32 	%r27, %r129, 1;
	setp.gt.u32 	%p14, %r129, 1;
	mov.u32 	%r129, %r27;
	@%p14 bra 	$L__BB5_13;
$L__BB5_16:
	setp.eq.s32 	%p15, %r1, 0;
	@%p15 bra 	$L__BB5_21;
	mov.u32 	%r134, %r1;
$L__BB5_18:
	and.b32  	%r100, %r134, 1;
	setp.eq.b32 	%p16, %r100, 1;
	not.pred 	%p17, %p16;
	@%p17 bra 	$L__BB5_20;
	mul.wide.u32 	%rd9, %r125, %r135;
	{ .reg .b32 tmp; mov.b64 {tmp, %r101}, %rd9; }
	cvt.u32.u64 	%r102, %rd9;
	mul.lo.s32 	%r103, %r42, %r102;
	mul.hi.u32 	%r104, %r103, %r41;
	sub.s32 	%r105, %r101, %r104;
	shr.s32 	%r106, %r105, 31;
	and.b32  	%r107, %r106, %r41;
	add.s32 	%r135, %r107, %r105;
$L__BB5_20:
	mul.wide.u32 	%rd10, %r125, %r125;
	{ .reg .b32 tmp; mov.b64 {tmp, %r108}, %rd10; }
	cvt.u32.u64 	%r109, %rd10;
	mul.lo.s32 	%r110, %r42, %r109;
	mul.hi.u32 	%r111, %r110, %r41;
	sub.s32 	%r112, %r108, %r111;
	shr.s32 	%r113, %r112, 31;
	and.b32  	%r114, %r113, %r41;
	add.s32 	%r125, %r114, %r112;
	shr.u32 	%r35, %r134, 1;
	setp.gt.u32 	%p18, %r134, 1;
	mov.u32 	%r134, %r35;
	@%p18 bra 	$L__BB5_18;
$L__BB5_21:
	div.s32 	%r115, %r39, %r40;
	mul.lo.s32 	%r116, %r115, %r1;
	cvta.to.global.u64 	%rd11, %rd1;
	mul.wide.s32 	%rd12, %r116, 4;
	add.s64 	%rd13, %rd11, %rd12;
	st.global.u32 	[%rd13], %r130;
	cvta.to.global.u64 	%rd14, %rd2;
	add.s64 	%rd15, %rd14, %rd12;
	st.global.u32 	[%rd15], %r135;
$L__BB5_22:
	ret;

}
	// .globl	_Z20ntt_butterfly_kernelPjS_iiijj
.visible .entry _Z20ntt_butterfly_kernelPjS_iiijj(
	.param .u64 .ptr .align 1 _Z20ntt_butterfly_kernelPjS_iiijj_param_0,
	.param .u64 .ptr .align 1 _Z20ntt_butterfly_kernelPjS_iiijj_param_1,
	.param .u32 _Z20ntt_butterfly_kernelPjS_iiijj_param_2,
	.param .u32 _Z20ntt_butterfly_kernelPjS_iiijj_param_3,
	.param .u32 _Z20ntt_butterfly_kernelPjS_iiijj_param_4,
	.param .u32 _Z20ntt_butterfly_kernelPjS_iiijj_param_5,
	.param .u32 _Z20ntt_butterfly_kernelPjS_iiijj_param_6
)
{
	.reg .pred 	%p<4>;
	.reg .b32 	%r<41>;
	.reg .b64 	%rd<12>;

	ld.param.u64 	%rd1, [_Z20ntt_butterfly_kernelPjS_iiijj_param_0];
	ld.param.u64 	%rd2, [_Z20ntt_butterfly_kernelPjS_iiijj_param_1];
	ld.param.u32 	%r5, [_Z20ntt_butterfly_kernelPjS_iiijj_param_2];
	ld.param.u32 	%r6, [_Z20ntt_butterfly_kernelPjS_iiijj_param_4];
	ld.param.u32 	%r7, [_Z20ntt_butterfly_kernelPjS_iiijj_param_5];
	ld.param.u32 	%r8, [_Z20ntt_butterfly_kernelPjS_iiijj_param_6];
	mov.u32 	%r9, %tid.x;
	mov.u32 	%r10, %ctaid.x;
	mov.u32 	%r11, %ntid.x;
	mad.lo.s32 	%r1, %r10, %r11, %r9;
	shr.u32 	%r12, %r5, 31;
	add.s32 	%r13, %r5, %r12;
	shr.s32 	%r14, %r13, 1;
	setp.ge.u32 	%p1, %r1, %r14;
	@%p1 bra 	$L__BB6_3;
	shr.u32 	%r15, %r6, 31;
	add.s32 	%r16, %r6, %r15;
	shr.s32 	%r2, %r16, 1;
	div.u32 	%r17, %r1, %r2;
	mul.lo.s32 	%r18, %r17, %r2;
	sub.s32 	%r3, %r1, %r18;
	mad.lo.s32 	%r4, %r17, %r6, %r3;
	add.s32 	%r19, %r4, %r2;
	setp.ge.s32 	%p2, %r19, %r5;
	@%p2 bra 	$L__BB6_3;
	div.s32 	%r20, %r5, %r6;
	mul.lo.s32 	%r21, %r20, %r3;
	cvta.to.global.u64 	%rd3, %rd1;
	mul.wide.s32 	%rd4, %r4, 4;
	add.s64 	%rd5, %rd3, %rd4;
	ld.global.u32 	%r22, [%rd5];
	cvta.to.global.u64 	%rd6, %rd2;
	mul.wide.s32 	%rd7, %r21, 4;
	add.s64 	%rd8, %rd6, %rd7;
	ld.global.u32 	%r23, [%rd8];
	mul.wide.s32 	%rd9, %r2, 4;
	add.s64 	%rd10, %rd5, %rd9;
	ld.global.u32 	%r24, [%rd10];
	mul.wide.u32 	%rd11, %r24, %r23;
	{ .reg .b32 tmp; mov.b64 {tmp, %r25}, %rd11; }
	cvt.u32.u64 	%r26, %rd11;
	mul.lo.s32 	%r27, %r8, %r26;
	mul.hi.u32 	%r28, %r27, %r7;
	sub.s32 	%r29, %r25, %r28;
	shr.s32 	%r30, %r29, 31;
	and.b32  	%r31, %r30, %r7;
	add.s32 	%r32, %r31, %r29;
	sub.s32 	%r33, %r32, %r7;
	add.s32 	%r34, %r33, %r22;
	setp.lt.s32 	%p3, %r34, 0;
	add.s32 	%r35, %r32, %r22;
	selp.b32 	%r36, %r35, %r34, %p3;
	st.global.u32 	[%rd5], %r36;
	sub.s32 	%r37, %r22, %r32;
	shr.s32 	%r38, %r37, 31;
	and.b32  	%r39, %r38, %r7;
	add.s32 	%r40, %r39, %r37;
	st.global.u32 	[%rd10], %r40;
$L__BB6_3:
	ret;

}


// ===== COMPILED SASS (sm_100) =====

	.target	sm_100

	.elftype	@"ET_EXEC"


//--------------------- .note.nv.tkinfo           --------------------------
	.section	.note.nv.tkinfo,"",@"SHT_NOTE"
	.sectionflags	@"SHF_NOTE_NV_TKINFO"
	.tkinfo
        /*0018*/ 	.word	0x00000002
        /*0030*/ 	.string	""
        /*0030*/ 	.string	"ptxas"
        /*0030*/ 	.string	"Cuda compilation tools, release 13.0, V13.0.88"
        /*0030*/ 	.string	"Build cuda_13.0.r13.0/compiler.36424714_0"
        /*0030*/ 	.string	"-arch sm_100 -m 64 "



//--------------------- .note.nv.cuinfo           --------------------------
	.section	.note.nv.cuinfo,"",@"SHT_NOTE"
	.sectionflags	@"SHF_NOTE_NV_CUINFO"
        /*0018*/ 	.short	0x0002
        /*001a*/ 	.short	0x0064
        /*001c*/ 	.short	0x0082
	.zero		2


//--------------------- .nv.info                  --------------------------
	.section	.nv.info,"",@"SHT_CUDA_INFO"
	.align	4


	//----- nvinfo : EIATTR_REGCOUNT
	.align		4
        /*0000*/ 	.byte	0x04, 0x2f
        /*0002*/ 	.short	(.L_1 - .L_0)
	.align		4
.L_0:
        /*0004*/ 	.word	index@(_Z19bit_reversal_kernelPji)
        /*0008*/ 	.word	0x0000000c


	//----- nvinfo : EIATTR_FRAME_SIZE
	.align		4
.L_1:
        /*000c*/ 	.byte	0x04, 0x11
        /*000e*/ 	.short	(.L_3 - .L_2)
	.align		4
.L_2:
        /*0010*/ 	.word	index@(_Z19bit_reversal_kernelPji)
        /*0014*/ 	.word	0x00000000


	//----- nvinfo : EIATTR_REGCOUNT
	.align		4
.L_3:
        /*0018*/ 	.byte	0x04, 0x2f
        /*001a*/ 	.short	(.L_5 - .L_4)
	.align		4
.L_4:
        /*001c*/ 	.word	index@(_Z15multiply_kernelPjS_S_iijj)
        /*0020*/ 	.word	0x00000010


	//----- nvinfo : EIATTR_FRAME_SIZE
	.align		4
.L_5:
        /*0024*/ 	.byte	0x04, 0x11
        /*0026*/ 	.short	(.L_7 - .L_6)
	.align		4
.L_6:
        /*0028*/ 	.word	index@(_Z15multiply_kernelPjS_S_iijj)
        /*002c*/ 	.word	0x00000000


	//----- nvinfo : EIATTR_REGCOUNT
	.align		4
.L_7:
        /*0030*/ 	.byte	0x04, 0x2f
        /*0032*/ 	.short	(.L_9 - .L_8)
	.align		4
.L_8:
        /*0034*/ 	.word	index@(_Z10get_kernelPjijj)
        /*0038*/ 	.word	0x00000008


	//----- nvinfo : EIATTR_FRAME_SIZE
	.align		4
.L_9:
        /*003c*/ 	.byte	0x04, 0x11
        /*003e*/ 	.short	(.L_11 - .L_10)
	.align		4
.L_10:
        /*0040*/ 	.word	index@(_Z10get_kernelPjijj)
        /*0044*/ 	.word	0x00000000


	//----- nvinfo : EIATTR_REGCOUNT
	.align		4
.L_11:
        /*0048*/ 	.byte	0x04, 0x2f
        /*004a*/ 	.short	(.L_13 - .L_12)
	.align		4
.L_12:
        /*004c*/ 	.word	index@(_Z16intToMont_kernelPjPiS_S0_ijjj)
        /*0050*/ 	.word	0x00000010


	//----- nvinfo : EIATTR_FRAME_SIZE
	.align		4
.L_13:
        /*0054*/ 	.byte	0x04, 0x11
        /*0056*/ 	.short	(.L_15 - .L_14)
	.align		4
.L_14:
        /*0058*/ 	.word	index@(_Z16intToMont_kernelPjPiS_S0_ijjj)
        /*005c*/ 	.word	0x00000000


	//----- nvinfo : EIATTR_REGCOUNT
	.align		4
.L_15:
        /*0060*/ 	.byte	0x04, 0x2f
        /*0062*/ 	.short	(.L_17 - .L_16)
	.align		4
.L_16:
        /*0064*/ 	.word	index@(_Z21multiply_const_kernelPjiiijj)
        /*0068*/ 	.word	0x00000008


	//----- nvinfo : EIATTR_FRAME_SIZE
	.align		4
.L_17:
        /*006c*/ 	.byte	0x04, 0x11
        /*006e*/ 	.short	(.L_19 - .L_18)
	.align		4
.L_18:
        /*0070*/ 	.word	index@(_Z21multiply_const_kernelPjiiijj)
        /*0074*/ 	.word	0x00000000


	//----- nvinfo : EIATTR_REGCOUNT
	.align		4
.L_19:
        /*0078*/ 	.byte	0x04, 0x2f
        /*007a*/ 	.short	(.L_21 - .L_20)
	.align		4
.L_20:
        /*007c*/ 	.word	index@(_Z12roots_kerneliiiiPjS_jjj)
        /*0080*/ 	.word	0x00000014


	//----- nvinfo : EIATTR_FRAME_SIZE
	.align		4
.L_21:
        /*0084*/ 	.byte	0x04, 0x11
        /*0086*/ 	.short	(.L_23 - .L_22)
	.align		4
.L_22:
        /*0088*/ 	.word	index@(_Z12roots_kerneliiiiPjS_jjj)
        /*008c*/ 	.word	0x00000000


	//----- nvinfo : EIATTR_REGCOUNT
	.align		4
.L_23:
        /*0090*/ 	.byte	0x04, 0x2f
        /*0092*/ 	.short	(.L_25 - .L_24)
	.align		4
.L_24:
        /*0094*/ 	.word	index@(_Z20ntt_butterfly_kernelPjS_iiijj)
        /*0098*/ 	.word	0x00000010


	//----- nvinfo : EIATTR_FRAME_SIZE
	.align		4
.L_25:
        /*009c*/ 	.byte	0x04, 0x11
        /*009e*/ 	.short	(.L_27 - .L_26)
	.align		4
.L_26:
        /*00a0*/ 	.word	index@(_Z20ntt_butterfly_kernelPjS_iiijj)
        /*00a4*/ 	.word	0x00000000


	//----- nvinfo : EIATTR_MIN_STACK_SIZE
	.align		4
.L_27:
        /*00a8*/ 	.byte	0x04, 0x12
        /*00aa*/ 	.short	(.L_29 - .L_28)
	.align		4
.L_28:
        /*00ac*/ 	.word	index@(_Z20ntt_butterfly_kernelPjS_iiijj)
        /*00b0*/ 	.word	0x00000000


	//----- nvinfo : EIATTR_MIN_STACK_SIZE
	.align		4
.L_29:
        /*00b4*/ 	.byte	0x04, 0x12
        /*00b6*/ 	.short	(.L_31 - .L_30)
	.align		4
.L_30:
        /*00b8*/ 	.word	index@(_Z12roots_kerneliiiiPjS_jjj)
        /*00bc*/ 	.word	0x00000000


	//----- nvinfo : EIATTR_MIN_STACK_SIZE
	.align		4
.L_31:
        /*00c0*/ 	.byte	0x04, 0x12
        /*00c2*/ 	.short	(.L_33 - .L_32)
	.align		4
.L_32:
        /*00c4*/ 	.word	index@(_Z21multiply_const_kernelPjiiijj)
        /*00c8*/ 	.word	0x00000000


	//----- nvinfo : EIATTR_MIN_STACK_SIZE
	.align		4
.L_33:
        /*00cc*/ 	.byte	0x04, 0x12
        /*00ce*/ 	.short	(.L_35 - .L_34)
	.align		4
.L_34:
        /*00d0*/ 	.word	index@(_Z16intToMont_kernelPjPiS_S0_ijjj)
        /*00d4*/ 	.word	0x00000000


	//----- nvinfo : EIATTR_MIN_STACK_SIZE
	.align		4
.L_35:
        /*00d8*/ 	.byte	0x04, 0x12
        /*00da*/ 	.short	(.L_37 - .L_36)
	.align		4
.L_36:
        /*00dc*/ 	.word	index@(_Z10get_kernelPjijj)
        /*00e0*/ 	.word	0x00000000


	//----- nvinfo : EIATTR_MIN_STACK_SIZE
	.align		4
.L_37:
        /*00e4*/ 	.byte	0x04, 0x12
        /*00e6*/ 	.short	(.L_39 - .L_38)
	.align		4
.L_38:
        /*00e8*/ 	.word	index@(_Z15multiply_kernelPjS_S_iijj)
        /*00ec*/ 	.word	0x00000000


	//----- nvinfo : EIATTR_MIN_STACK_SIZE
	.align		4
.L_39:
        /*00f0*/ 	.byte	0x04, 0x12
        /*00f2*/ 	.short	(.L_41 - .L_40)
	.align		4
.L_40:
        /*00f4*/ 	.word	index@(_Z19bit_reversal_kernelPji)
        /*00f8*/ 	.word	0x00000000
.L_41:


//--------------------- .nv.compat                --------------------------
	.section	.nv.compat,"",@"SHT_CUDA_COMPAT_INFO"
	.align	4
        /*0000*/ 	.byte	0x02, 0x09, 0x00, 0x00, 0x02, 0x02, 0x01, 0x00, 0x02, 0x05, 0x05, 0x00, 0x03, 0x07, 0x01, 0x01
        /*0010*/ 	.byte	0x02, 0x03, 0x00, 0x00, 0x02, 0x06, 0x01, 0x00, 0x04, 0x0b, 0x08, 0x00, 0x09, 0x00, 0x00, 0x00
        /*0020*/ 	.byte	0x00, 0x00, 0x00, 0x00


//--------------------- .nv.info._Z20ntt_butterfly_kernelPjS_iiijj --------------------------
	.section	.nv.info._Z20ntt_butterfly_kernelPjS_iiijj,"",@"SHT_CUDA_INFO"
	.sectionflags	@""
	.align	4


	//----- nvinfo : EIATTR_CUDA_API_VERSION
	.align		4
        /*0000*/ 	.byte	0x04, 0x37
        /*0002*/ 	.short	(.L_43 - .L_42)
.L_42:
        /*0004*/ 	.word	0x00000082


	//----- nvinfo : EIATTR_KPARAM_INFO
	.align		4
.L_43:
        /*0008*/ 	.byte	0x04, 0x17
        /*000a*/ 	.short	(.L_45 - .L_44)
.L_44:
        /*000c*/ 	.word	0x00000000
        /*0010*/ 	.short	0x0006
        /*0012*/ 	.short	0x0020
        /*0014*/ 	.byte	0x00, 0xf0, 0x11, 0x00


	//----- nvinfo : EIATTR_KPARAM_INFO
	.align		4
.L_45:
        /*0018*/ 	.byte	0x04, 0x17
        /*001a*/ 	.short	(.L_47 - .L_46)
.L_46:
        /*001c*/ 	.word	0x00000000
        /*0020*/ 	.short	0x0005
        /*0022*/ 	.short	0x001c
        /*0024*/ 	.byte	0x00, 0xf0, 0x11, 0x00


	//----- nvinfo : EIATTR_KPARAM_INFO
	.align		4
.L_47:
        /*0028*/ 	.byte	0x04, 0x17
        /*002a*/ 	.short	(.L_49 - .L_48)
.L_48:
        /*002c*/ 	.word	0x00000000
        /*0030*/ 	.short	0x0004
        /*0032*/ 	.short	0x0018
        /*0034*/ 	.byte	0x00, 0xf0, 0x11, 0x00


	//----- nvinfo : EIATTR_KPARAM_INFO
	.align		4
.L_49:
        /*0038*/ 	.byte	0x04, 0x17
        /*003a*/ 	.short	(.L_51 - .L_50)
.L_50:
        /*003c*/ 	.word	0x00000000
        /*0040*/ 	.short	0x0003
        /*0042*/ 	.short	0x0014
        /*0044*/ 	.byte	0x00, 0xf0, 0x11, 0x00


	//----- nvinfo : EIATTR_KPARAM_INFO
	.align		4
.L_51:
        /*0048*/ 	.byte	0x04, 0x17
        /*004a*/ 	.short	(.L_53 - .L_52)
.L_52:
        /*004c*/ 	.word	0x00000000
        /*0050*/ 	.short	0x0002
        /*0052*/ 	.short	0x0010
        /*0054*/ 	.byte	0x00, 0xf0, 0x11, 0x00


	//----- nvinfo : EIATTR_KPARAM_INFO
	.align		4
.L_53:
        /*0058*/ 	.byte	0x04, 0x17
        /*005a*/ 	.short	(.L_55 - .L_54)
.L_54:
        /*005c*/ 	.word	0x00000000
        /*0060*/ 	.short	0x0001
        /*0062*/ 	.short	0x0008
        /*0064*/ 	.byte	0x00, 0xf5, 0x21, 0x00


	//----- nvinfo : EIATTR_KPARAM_INFO
	.align		4
.L_55:
        /*0068*/ 	.byte	0x04, 0x17
        /*006a*/ 	.short	(.L_57 - .L_56)
.L_56:
        /*006c*/ 	.word	0x00000000
        /*0070*/ 	.short	0x0000
        /*0072*/ 	.short	0x0000
        /*0074*/ 	.byte	0x00, 0xf5, 0x21, 0x00


	//----- nvinfo : EIATTR_SPARSE_MMA_MASK
	.align		4
.L_57:
        /*0078*/ 	.byte	0x03, 0x50
        /*007a*/ 	.short	0x0000


	//----- nvinfo : EIATTR_MAXREG_COUNT
	.align		4
        /*007c*/ 	.byte	0x03, 0x1b
        /*007e*/ 	.short	0x00ff


	//----- nvinfo : EIATTR_MERCURY_ISA_VERSION
	.align		4
        /*0080*/ 	.byte	0x03, 0x5f
        /*0082*/ 	.short	0x0101


	//----- nvinfo : EIATTR_VRC_CTA_INIT_COUNT
	.align		4
        /*0084*/ 	.byte	0x02, 0x4a
	.zero		1
	.zero		1


	//----- nvinfo : EIATTR_EXIT_INSTR_OFFSETS
	.align		4
        /*0088*/ 	.byte	0x04, 0x1c
        /*008a*/ 	.short	(.L_59 - .L_58)


	//   ....[0]....
.L_58:
        /*008c*/ 	.word	0x00000090


	//   ....[1]....
        /*0090*/ 	.word	0x00000240


	//   ....[2]....
        /*0094*/ 	.word	0x00000580


	//----- nvinfo : EIATTR_CBANK_PARAM_SIZE
	.align		4
.L_59:
        /*0098*/ 	.byte	0x03, 0x19
        /*009a*/ 	.short	0x0024


	//----- nvinfo : EIATTR_PARAM_CBANK
	.align		4
        /*009c*/ 	.byte	0x04, 0x0a
        /*009e*/ 	.short	(.L_61 - .L_60)
	.align		4
.L_60:
        /*00a0*/ 	.word	index@(.nv.constant0._Z20ntt_butterfly_kernelPjS_iiijj)
        /*00a4*/ 	.short	0x0380
        /*00a6*/ 	.short	0x0024


	//----- nvinfo : EIATTR_SW_WAR
	.align		4
.L_61:
        /*00a8*/ 	.byte	0x04, 0x36
        /*00aa*/ 	.short	(.L_63 - .L_62)
.L_62:
        /*00ac*/ 	.word	0x00000008
.L_63:


//--------------------- .nv.info._Z12roots_kerneliiiiPjS_jjj --------------------------
	.section	.nv.info._Z12roots_kerneliiiiPjS_jjj,"",@"SHT_CUDA_INFO"
	.sectionflags	@""
	.align	4


	//----- nvinfo : EIATTR_CUDA_API_VERSION
	.align		4
        /*0000*/ 	.byte	0x04, 0x37
        /*0002*/ 	.short	(.L_65 - .L_64)
.L_64:
        /*0004*/ 	.word	0x00000082


	//----- nvinfo : EIATTR_KPARAM_INFO
	.align		4
.L_65:
        /*0008*/ 	.byte	0x04, 0x17
        /*000a*/ 	.short	(.L_67 - .L_66)
.L_66:
        /*000c*/ 	.word	0x00000000
        /*0010*/ 	.short	0x0008
        /*0012*/ 	.short	0x0028
        /*0014*/ 	.byte	0x00, 0xf0, 0x11, 0x00


	//----- nvinfo : EIATTR_KPARAM_INFO
	.align		4
.L_67:
        /*0018*/ 	.byte	0x04, 0x17
        /*001a*/ 	.short	(.L_69 - .L_68)
.L_68:
        /*001c*/ 	.word	0x00000000
        /*0020*/ 	.short	0x0007
        /*0022*/ 	.short	0x0024
        /*0024*/ 	.byte	0x00, 0xf0, 0x11, 0x00


	//----- nvinfo : EIATTR_KPARAM_INFO
	.align		4
.L_69:
        /*0028*/ 	.byte	0x04, 0x17
        /*002a*/ 	.short	(.L_71 - .L_70)
.L_70:
        /*002c*/ 	.word	0x00000000
        /*0030*/ 	.short	0x0006
        /*0032*/ 	.short	0x0020
        /*0034*/ 	.byte	0x00, 0xf0, 0x11, 0x00


	//----- nvinfo : EIATTR_KPARAM_INFO
	.align		4
.L_71:
        /*0038*/ 	.byte	0x04, 0x17
        /*003a*/ 	.short	(.L_73 - .L_72)
.L_72:
        /*003c*/ 	.word	0x00000000
        /*0040*/ 	.short	0x0005
        /*0042*/ 	.short	0x0018
        /*0044*/ 	.byte	0x00, 0xf5, 0x21, 0x00


	//----- nvinfo : EIATTR_KPARAM_INFO
	.align		4
.L_73:
        /*0048*/ 	.byte	0x04, 0x17
        /*004a*/ 	.short	(.L_75 - .L_74)
.L_74:
        /*004c*/ 	.word	0x00000000
        /*0050*/ 	.short	0x0004
        /*0052*/ 	.short	0x0010
        /*0054*/ 	.byte	0x00, 0xf5, 0x21, 0x00


	//----- nvinfo : EIATTR_KPARAM_INFO
	.align		4
.L_75:
        /*0058*/ 	.byte	0x04, 0x17
        /*005a*/ 	.short	(.L_77 - .L_76)
.L_76:
        /*005c*/ 	.word	0x00000000
        /*0060*/ 	.short	0x0003
        /*0062*/ 	.short	0x000c
        /*0064*/ 	.byte	0x00, 0xf0, 0x11, 0x00


	//----- nvinfo : EIATTR_KPARAM_INFO
	.align		4
.L_77:
        /*0068*/ 	.byte	0x04, 0x17
        /*006a*/ 	.short	(.L_79 - .L_78)
.L_78:
        /*006c*/ 	.word	0x00000000
        /*0070*/ 	.short	0x0002
        /*0072*/ 	.short	0x0008
        /*0074*/ 	.byte	0x00, 0xf0, 0x11, 0x00


	//----- nvinfo : EIATTR_KPARAM_INFO
	.align		4
.L_79:
        /*0078*/ 	.byte	0x04, 0x17
        /*007a*/ 	.short	(.L_81 - .L_80)
.L_80:
        /*007c*/ 	.word	0x00000000
        /*0080*/ 	.short	0x0001
        /*0082*/ 	.short	0x0004
        /*0084*/ 	.byte	0x00, 0xf0, 0x11, 0x00


	//----- nvinfo : EIATTR_KPARAM_INFO
	.align		4
.L_81:
        /*0088*/ 	.byte	0x04, 0x17
        /*008a*/ 	.short	(.L_83 - .L_82)
.L_82:
        /*008c*/ 	.word	0x00000000
        /*0090*/ 	.short	0x0000
        /*0092*/ 	.short	0x0000
        /*0094*/ 	.byte	0x00, 0xf0, 0x11, 0x00


	//----- nvinfo : EIATTR_SPARSE_MMA_MASK
	.align		4
.L_83:
        /*0098*/ 	.byte	0x03, 0x50
        /*009a*/ 	.short	0x0000


	//----- nvinfo : EIATTR_MAXREG_COUNT
	.align		4
        /*009c*/ 	.byte	0x03, 0x1b
        /*009e*/ 	.short	0x00ff


	//----- nvinfo : EIATTR_MERCURY_ISA_VERSION
	.align		4
        /*00a0*/ 	.byte	0x03, 0x5f
        /*00a2*/ 	.short	0x0101


	//----- nvinfo : EIATTR_VRC_CTA_INIT_COUNT
	.align		4
        /*00a4*/ 	.byte	0x02, 0x4a
	.zero		1
	.zero		1


	//----- nvinfo : EIATTR_EXIT_INSTR_OFFSETS
	.align		4
        /*00a8*/ 	.byte	0x04, 0x1c
        /*00aa*/ 	.short	(.L_85 - .L_84)


	//   ....[0]....
.L_84:
        /*00ac*/ 	.word	0x000000a0


	//   ....[1]....
        /*00b0*/ 	.word	0x00000b90


	//----- nvinfo : EIATTR_CRS_STACK_SIZE
	.align		4
.L_85:
        /*00b4*/ 	.byte	0x04, 0x1e
        /*00b6*/ 	.short	(.L_87 - .L_86)
.L_86:
        /*00b8*/ 	.word	0x00000000


	//----- nvinfo : EIATTR_CBANK_PARAM_SIZE
	.align		4
.L_87:
        /*00bc*/ 	.byte	0x03, 0x19
        /*00be*/ 	.short	0x002c


	//----- nvinfo : EIATTR_PARAM_CBANK
	.align		4
        /*00c0*/ 	.byte	0x04, 0x0a
        /*00c2*/ 	.short	(.L_89 - .L_88)
	.align		4
.L_88:
        /*00c4*/ 	.word	index@(.nv.constant0._Z12roots_kerneliiiiPjS_jjj)
        /*00c8*/ 	.short	0x0380
        /*00ca*/ 	.short	0x002c


	//----- nvinfo : EIATTR_SW_WAR
	.align		4
.L_89:
        /*00cc*/ 	.byte	0x04, 0x36
        /*00ce*/ 	.short	(.L_91 - .L_90)
.L_90:
        /*00d0*/ 	.word	0x00000008
.L_91:


//--------------------- .nv.info._Z21multiply_const_kernelPjiiijj --------------------------
	.section	.nv.info._Z21multiply_const_kernelPjiiijj,"",@"SHT_CUDA_INFO"
	.sectionflags	@""
	.align	4


	//----- nvinfo : EIATTR_CUDA_API_VERSION
	.align		4
        /*0000*/ 	.byte	0x04, 0x37
        /*0002*/ 	.short	(.L_93 - .L_92)
.L_92:
        /*0004*/ 	.word	0x00000082


	//----- nvinfo : EIATTR_KPARAM_INFO
	.align		4
.L_93:
        /*0008*/ 	.byte	0x04, 0x17
        /*000a*/ 	.short	(.L_95 - .L_94)
.L_94:
        /*000c*/ 	.word	0x00000000
        /*0010*/ 	.short	0x0005
        /*0012*/ 	.short	0x0018
        /*0014*/ 	.byte	0x00, 0xf0, 0x11, 0x00


	//----- nvinfo : EIATTR_KPARAM_INFO
	.align		4
.L_95:
        /*0018*/ 	.byte	0x04, 0x17
        /*001a*/ 	.short	(.L_97 - .L_96)
.L_96:
        /*001c*/ 	.word	0x00000000
        /*0020*/ 	.short	0x0004
        /*0022*/ 	.short	0x0014
        /*0024*/ 	.byte	0x00, 0xf0, 0x11, 0x00


	//----- nvinfo : EIATTR_KPARAM_INFO
	.align		4
.L_97:
        /*0028*/ 	.byte	0x04, 0x17
        /*002a*/ 	.short	(.L_99 - .L_98)
.L_98:
        /*002c*/ 	.word	0x00000000
        /*0030*/ 	.short	0x0003
        /*0032*/ 	.short	0x0010
        /*0034*/ 	.byte	0x00, 0xf0, 0x11, 0x00


	//----- nvinfo : EIATTR_KPARAM_INFO
	.align		4
.L_99:
        /*0038*/ 	.byte	0x04, 0x17
        /*003a*/ 	.short	(.L_101 - .L_100)
.L_100:
        /*003c*/ 	.word	0x00000000
        /*0040*/ 	.short	0x0002
        /*0042*/ 	.short	0x000c
        /*0044*/ 	.byte	0x00, 0xf0, 0x11, 0x00


	//----- nvinfo : EIATTR_KPARAM_INFO
	.align		4
.L_101:
        /*0048*/ 	.byte	0x04, 0x17
        /*004a*/ 	.short	(.L_103 - .L_102)
.L_102:
        /*004c*/ 	.word	0x00000000
        /*0050*/ 	.short	0x0001
        /*0052*/ 	.short	0x0008
        /*0054*/ 	.byte	0x00, 0xf0, 0x11, 0x00


	//----- nvinfo : EIATTR_KPARAM_INFO
	.align		4
.L_103:
        /*0058*/ 	.byte	0x04, 0x17
        /*005a*/ 	.short	(.L_105 - .L_104)
.L_104:
        /*005c*/ 	.word	0x00000000
        /*0060*/ 	.short	0x0000
        /*0062*/ 	.short	0x0000
        /*0064*/ 	.byte	0x00, 0xf5, 0x21, 0x00


	//----- nvinfo : EIATTR_SPARSE_MMA_MASK
	.align		4
.L_105:
        /*0068*/ 	.byte	0x03, 0x50
        /*006a*/ 	.short	0x0000


	//----- nvinfo : EIATTR_MAXREG_COUNT
	.align		4
        /*006c*/ 	.byte	0x03, 0x1b
        /*006e*/ 	.short	0x00ff


	//----- nvinfo : EIATTR_MERCURY_ISA_VERSION
	.align		4
        /*0070*/ 	.byte	0x03, 0x5f
        /*0072*/ 	.short	0x0101


	//----- nvinfo : EIATTR_VRC_CTA_INIT_COUNT
	.align		4
        /*0074*/ 	.byte	0x02, 0x4a
	.zero		1
	.zero		1


	//----- nvinfo : EIATTR_EXIT_INSTR_OFFSETS
	.align		4
        /*0078*/ 	.byte	0x04, 0x1c
        /*007a*/ 	.short	(.L_107 - .L_106)


	//   ....[0]....
.L_106:
        /*007c*/ 	.word	0x00000070


	//   ....[1]....
        /*0080*/ 	.word	0x00000170


	//----- nvinfo : EIATTR_CBANK_PARAM_SIZE
	.align		4
.L_107:
        /*0084*/ 	.byte	0x03, 0x19
        /*0086*/ 	.short	0x001c


	//----- nvinfo : EIATTR_PARAM_CBANK
	.align		4
        /*0088*/ 	.byte	0x04, 0x0a
        /*008a*/ 	.short	(.L_109 - .L_108)
	.align		4
.L_108:
        /*008c*/ 	.word	index@(.nv.constant0._Z21multiply_const_kernelPjiiijj)
        /*0090*/ 	.short	0x0380
        /*0092*/ 	.short	0x001c


	//----- nvinfo : EIATTR_SW_WAR
	.align		4
.L_109:
        /*0094*/ 	.byte	0x04, 0x36
        /*0096*/ 	.short	(.L_111 - .L_110)
.L_110:
        /*0098*/ 	.word	0x00000008
.L_111:


//--------------------- .nv.info._Z16intToMont_kernelPjPiS_S0_ijjj --------------------------
	.section	.nv.info._Z16intToMont_kernelPjPiS_S0_ijjj,"",@"SHT_CUDA_INFO"
	.sectionflags	@""
	.align	4


	//----- nvinfo : EIATTR_CUDA_API_VERSION
	.align		4
        /*0000*/ 	.byte	0x04, 0x37
        /*0002*/ 	.short	(.L_113 - .L_112)
.L_112:
        /*0004*/ 	.word	0x00000082


	//----- nvinfo : EIATTR_KPARAM_INFO
	.align		4
.L_113:
        /*0008*/ 	.byte	0x04, 0x17
        /*000a*/ 	.short	(.L_115 - .L_114)
.L_114:
        /*000c*/ 	.word	0x00000000
        /*0010*/ 	.short	0x0007
        /*0012*/ 	.short	0x002c
        /*0014*/ 	.byte	0x00, 0xf0, 0x11, 0x00


	//----- nvinfo : EIATTR_KPARAM_INFO
	.align		4
.L_115:
        /*0018*/ 	.byte	0x04, 0x17
        /*001a*/ 	.short	(.L_117 - .L_116)
.L_116:
        /*001c*/ 	.word	0x00000000
        /*0020*/ 	.short	0x0006
        /*0022*/ 	.short	0x0028
        /*0024*/ 	.byte	0x00, 0xf0, 0x11, 0x00


	//----- nvinfo : EIATTR_KPARAM_INFO
	.align		4
.L_117:
        /*0028*/ 	.byte	0x04, 0x17
        /*002a*/ 	.short	(.L_119 - .L_118)
.L_118:
        /*002c*/ 	.word	0x00000000
        /*0030*/ 	.short	0x0005
        /*0032*/ 	.short	0x0024
        /*0034*/ 	.byte	0x00, 0xf0, 0x11, 0x00


	//----- nvinfo : EIATTR_KPARAM_INFO
	.align		4
.L_119:
        /*0038*/ 	.byte	0x04, 0x17
        /*003a*/ 	.short	(.L_121 - .L_120)
.L_120:
        /*003c*/ 	.word	0x00000000
        /*0040*/ 	.short	0x0004
        /*0042*/ 	.short	0x0020
        /*0044*/ 	.byte	0x00, 0xf0, 0x11, 0x00


	//----- nvinfo : EIATTR_KPARAM_INFO
	.align		4
.L_121:
        /*0048*/ 	.byte	0x04, 0x17
        /*004a*/ 	.short	(.L_123 - .L_122)
.L_122:
        /*004c*/ 	.word	0x00000000
        /*0050*/ 	.short	0x0003
        /*0052*/ 	.short	0x0018
        /*0054*/ 	.byte	0x00, 0xf5, 0x21, 0x00


	//----- nvinfo : EIATTR_KPARAM_INFO
	.align		4
.L_123:
        /*0058*/ 	.byte	0x04, 0x17
        /*005a*/ 	.short	(.L_125 - .L_124)
.L_124:
        /*005c*/ 	.word	0x00000000
        /*0060*/ 	.short	0x0002
        /*0062*/ 	.short	0x0010
        /*0064*/ 	.byte	0x00, 0xf5, 0x21, 0x00


	//----- nvinfo : EIATTR_KPARAM_INFO
	.align		4
.L_125:
        /*0068*/ 	.byte	0x04, 0x17
        /*006a*/ 	.short	(.L_127 - .L_126)
.L_126:
        /*006c*/ 	.word	0x00000000
        /*0070*/ 	.short	0x0001
        /*0072*/ 	.short	0x0008
        /*0074*/ 	.byte	0x00, 0xf5, 0x21, 0x00


	//----- nvinfo : EIATTR_KPARAM_INFO
	.align		4
.L_127:
        /*0078*/ 	.byte	0x04, 0x17
        /*007a*/ 	.short	(.L_129 - .L_128)
.L_128:
        /*007c*/ 	.word	0x00000000
        /*0080*/ 	.short	0x0000
        /*0082*/ 	.short	0x0000
        /*0084*/ 	.byte	0x00, 0xf5, 0x21, 0x00


	//----- nvinfo : EIATTR_SPARSE_MMA_MASK
	.align		4
.L_129:
        /*0088*/ 	.byte	0x03, 0x50
        /*008a*/ 	.short	0x0000


	//----- nvinfo : EIATTR_MAXREG_COUNT
	.align		4
        /*008c*/ 	.byte	0x03, 0x1b
        /*008e*/ 	.short	0x00ff


	//----- nvinfo : EIATTR_MERCURY_ISA_VERSION
	.align		4
        /*0090*/ 	.byte	0x03, 0x5f
        /*0092*/ 	.short	0x0101


	//----- nvinfo : EIATTR_VRC_CTA_INIT_COUNT
	.align		4
        /*0094*/ 	.byte	0x02, 0x4a
	.zero		1
	.zero		1


	//----- nvinfo : EIATTR_EXIT_INSTR_OFFSETS
	.align		4
        /*0098*/ 	.byte	0x04, 0x1c
        /*009a*/ 	.short	(.L_131 - .L_130)


	//   ....[0]....
.L_130:
        /*009c*/ 	.word	0x00000070


	//   ....[1]....
        /*00a0*/ 	.word	0x00000290


	//----- nvinfo : EIATTR_CBANK_PARAM_SIZE
	.align		4
.L_131:
        /*00a4*/ 	.byte	0x03, 0x19
        /*00a6*/ 	.short	0x0030


	//----- nvinfo : EIATTR_PARAM_CBANK
	.align		4
        /*00a8*/ 	.byte	0x04, 0x0a
        /*00aa*/ 	.short	(.L_133 - .L_132)
	.align		4
.L_132:
        /*00ac*/ 	.word	index@(.nv.constant0._Z16intToMont_kernelPjPiS_S0_ijjj)
        /*00b0*/ 	.short	0x0380
        /*00b2*/ 	.short	0x0030


	//----- nvinfo : EIATTR_SW_WAR
	.align		4
.L_133:
        /*00b4*/ 	.byte	0x04, 0x36
        /*00b6*/ 	.short	(.L_135 - .L_134)
.L_134:
        /*00b8*/ 	.word	0x00000008
.L_135:


//--------------------- .nv.info._Z10get_kernelPjijj --------------------------
	.section	.nv.info._Z10get_kernelPjijj,"",@"SHT_CUDA_INFO"
	.sectionflags	@""
	.align	4


	//----- nvinfo : EIATTR_CUDA_API_VERSION
	.align		4
        /*0000*/ 	.byte	0x04, 0x37
        /*0002*/ 	.short	(.L_137 - .L_136)
.L_136:
        /*0004*/ 	.word	0x00000082


	//----- nvinfo : EIATTR_KPARAM_INFO
	.align		4
.L_137:
        /*0008*/ 	.byte	0x04, 0x17
        /*000a*/ 	.short	(.L_139 - .L_138)
.L_138:
        /*000c*/ 	.word	0x00000000
        /*0010*/ 	.short	0x0003
        /*0012*/ 	.short	0x0010
        /*0014*/ 	.byte	0x00, 0xf0, 0x11, 0x00


	//----- nvinfo : EIATTR_KPARAM_INFO
	.align		4
.L_139:
        /*0018*/ 	.byte	0x04, 0x17
        /*001a*/ 	.short	(.L_141 - .L_140)
.L_140:
        /*001c*/ 	.word	0x00000000
        /*0020*/ 	.short	0x0002
        /*0022*/ 	.short	0x000c
        /*0024*/ 	.byte	0x00, 0xf0, 0x11, 0x00


	//----- nvinfo : EIATTR_KPARAM_INFO
	.align		4
.L_141:
        /*0028*/ 	.byte	0x04, 0x17
        /*002a*/ 	.short	(.L_143 - .L_142)
.L_142:
        /*002c*/ 	.word	0x00000000
        /*0030*/ 	.short	0x0001
        /*0032*/ 	.short	0x0008
        /*0034*/ 	.byte	0x00, 0xf0, 0x11, 0x00


	//----- nvinfo : EIATTR_KPARAM_INFO
	.align		4
.L_143:
        /*0038*/ 	.byte	0x04, 0x17
        /*003a*/ 	.short	(.L_145 - .L_144)
.L_144:
        /*003c*/ 	.word	0x00000000
        /*0040*/ 	.short	0x0000
        /*0042*/ 	.short	0x0000
        /*0044*/ 	.byte	0x00, 0xf5, 0x21, 0x00


	//----- nvinfo : EIATTR_SPARSE_MMA_MASK
	.align		4
.L_145:
        /*0048*/ 	.byte	0x03, 0x50
        /*004a*/ 	.short	0x0000


	//----- nvinfo : EIATTR_MAXREG_COUNT
	.align		4
        /*004c*/ 	.byte	0x03, 0x1b
        /*004e*/ 	.short	0x00ff


	//----- nvinfo : EIATTR_MERCURY_ISA_VERSION
	.align		4
        /*0050*/ 	.byte	0x03, 0x5f
        /*0052*/ 	.short	0x0101


	//----- nvinfo : EIATTR_VRC_CTA_INIT_COUNT
	.align		4
        /*0054*/ 	.byte	0x02, 0x4a
	.zero		1
	.zero		1


	//----- nvinfo : EIATTR_EXIT_INSTR_OFFSETS
	.align		4
        /*0058*/ 	.byte	0x04, 0x1c
        /*005a*/ 	.short	(.L_147 - .L_146)


	//   ....[0]....
.L_146:
        /*005c*/ 	.word	0x00000070


	//   ....[1]....
        /*0060*/ 	.word	0x00000150


	//----- nvinfo : EIATTR_CBANK_PARAM_SIZE
	.align		4
.L_147:
        /*0064*/ 	.byte	0x03, 0x19
        /*0066*/ 	.short	0x0014


	//----- nvinfo : EIATTR_PARAM_CBANK
	.align		4
        /*0068*/ 	.byte	0x04, 0x0a
        /*006a*/ 	.short	(.L_149 - .L_148)
	.align		4
.L_148:
        /*006c*/ 	.word	index@(.nv.constant0._Z10get_kernelPjijj)
        /*0070*/ 	.short	0x0380
        /*0072*/ 	.short	0x0014


	//----- nvinfo : EIATTR_SW_WAR
	.align		4
.L_149:
        /*0074*/ 	.byte	0x04, 0x36
        /*0076*/ 	.short	(.L_151 - .L_150)
.L_150:
        /*0078*/ 	.word	0x00000008
.L_151:


//--------------------- .nv.info._Z15multiply_kernelPjS_S_iijj --------------------------
	.section	.nv.info._Z15multiply_kernelPjS_S_iijj,"",@"SHT_CUDA_INFO"
	.sectionflags	@""
	.align	4


	//----- nvinfo : EIATTR_CUDA_API_VERSION
	.align		4
        /*0000*/ 	.byte	0x04, 0x37
        /*0002*/ 	.short	(.L_153 - .L_152)
.L_152:
        /*0004*/ 	.word	0x00000082


	//----- nvinfo : EIATTR_KPARAM_INFO
	.align		4
.L_153:
        /*0008*/ 	.byte	0x04, 0x17
        /*000a*/ 	.short	(.L_155 - .L_154)
.L_154:
        /*000c*/ 	.word	0x00000000
        /*0010*/ 	.short	0x0006
        /*0012*/ 	.short	0x0024
        /*0014*/ 	.byte	0x00, 0xf0, 0x11, 0x00


	//----- nvinfo : EIATTR_KPARAM_INFO
	.align		4
.L_155:
        /*0018*/ 	.byte	0x04, 0x17
        /*001a*/ 	.short	(.L_157 - .L_156)
.L_156:
        /*001c*/ 	.word	0x00000000
        /*0020*/ 	.short	0x0005
        /*0022*/ 	.short	0x0020
        /*0024*/ 	.byte	0x00, 0xf0, 0x11, 0x00


	//----- nvinfo : EIATTR_KPARAM_INFO
	.align		4
.L_157:
        /*0028*/ 	.byte	0x04, 0x17
        /*002a*/ 	.short	(.L_159 - .L_158)
.L_158:
        /*002c*/ 	.word	0x00000000
        /*0030*/ 	.short	0x0004
        /*0032*/ 	.short	0x001c
        /*0034*/ 	.byte	0x00, 0xf0, 0x11, 0x00


	//----- nvinfo : EIATTR_KPARAM_INFO
	.align		4
.L_159:
        /*0038*/ 	.byte	0x04, 0x17
        /*003a*/ 	.short	(.L_161 - .L_160)
.L_160:
        /*003c*/ 	.word	0x00000000
        /*0040*/ 	.short	0x0003
        /*0042*/ 	.short	0x0018
        /*0044*/ 	.byte	0x00, 0xf0, 0x11, 0x00


	//----- nvinfo : EIATTR_KPARAM_INFO
	.align		4
.L_161:
        /*0048*/ 	.byte	0x04, 0x17
        /*004a*/ 	.short	(.L_163 - .L_162)
.L_162:
        /*004c*/ 	.word	0x00000000
        /*0050*/ 	.short	0x0002
        /*0052*/ 	.short	0x0010
        /*0054*/ 	.byte	0x00, 0xf5, 0x21, 0x00


	//----- nvinfo : EIATTR_KPARAM_INFO
	.align		4
.L_163:
        /*0058*/ 	.byte	0x04, 0x17
        /*005a*/ 	.short	(.L_165 - .L_164)
.L_164:
        /*005c*/ 	.word	0x00000000
        /*0060*/ 	.short	0x0001
        /*0062*/ 	.short	0x0008
        /*0064*/ 	.byte	0x00, 0xf5, 0x21, 0x00


	//----- nvinfo : EIATTR_KPARAM_INFO
	.align		4
.L_165:
        /*0068*/ 	.byte	0x04, 0x17
        /*006a*/ 	.short	(.L_167 - .L_166)
.L_166:
        /*006c*/ 	.word	0x00000000
        /*0070*/ 	.short	0x0000
        /*0072*/ 	.short	0x0000
        /*0074*/ 	.byte	0x00, 0xf5, 0x21, 0x00


	//----- nvinfo : EIATTR_SPARSE_MMA_MASK
	.align		4
.L_167:
        /*0078*/ 	.byte	0x03, 0x50
        /*007a*/ 	.short	0x0000


	//----- nvinfo : EIATTR_MAXREG_COUNT
	.align		4
        /*007c*/ 	.byte	0x03, 0x1b
        /*007e*/ 	.short	0x00ff


	//----- nvinfo : EIATTR_MERCURY_ISA_VERSION
	.align		4
        /*0080*/ 	.byte	0x03, 0x5f
        /*0082*/ 	.short	0x0101


	//----- nvinfo : EIATTR_VRC_CTA_INIT_COUNT
	.align		4
        /*0084*/ 	.byte	0x02, 0x4a
	.zero		1
	.zero		1


	//----- nvinfo : EIATTR_EXIT_INSTR_OFFSETS
	.align		4
        /*0088*/ 	.byte	0x04, 0x1c
        /*008a*/ 	.short	(.L_169 - .L_168)


	//   ....[0]....
.L_168:
        /*008c*/ 	.word	0x00000070


	//   ....[1]....
        /*0090*/ 	.word	0x000001a0


	//----- nvinfo : EIATTR_CBANK_PARAM_SIZE
	.align		4
.L_169:
        /*0094*/ 	.byte	0x03, 0x19
        /*0096*/ 	.short	0x0028


	//----- nvinfo : EIATTR_PARAM_CBANK
	.align		4
        /*0098*/ 	.byte	0x04, 0x0a
        /*009a*/ 	.short	(.L_171 - .L_170)
	.align		4
.L_170:
        /*009c*/ 	.word	index@(.nv.constant0._Z15multiply_kernelPjS_S_iijj)
        /*00a0*/ 	.short	0x0380
        /*00a2*/ 	.short	0x0028


	//----- nvinfo : EIATTR_SW_WAR
	.align		4
.L_171:
        /*00a4*/ 	.byte	0x04, 0x36
        /*00a6*/ 	.short	(.L_173 - .L_172)
.L_172:
        /*00a8*/ 	.word	0x00000008
.L_173:


//--------------------- .nv.info._Z19bit_reversal_kernelPji --------------------------
	.section	.nv.info._Z19bit_reversal_kernelPji,"",@"SHT_CUDA_INFO"
	.sectionflags	@""
	.align	4


	//----- nvinfo : EIATTR_CUDA_API_VERSION
	.align		4
        /*0000*/ 	.byte	0x04, 0x37
        /*0002*/ 	.short	(.L_175 - .L_174)
.L_174:
        /*0004*/ 	.word	0x00000082


	//----- nvinfo : EIATTR_KPARAM_INFO
	.align		4
.L_175:
        /*0008*/ 	.byte	0x04, 0x17
        /*000a*/ 	.short	(.L_177 - .L_176)
.L_176:
        /*000c*/ 	.word	0x00000000
        /*0010*/ 	.short	0x0001
        /*0012*/ 	.short	0x0008
        /*0014*/ 	.byte	0x00, 0xf0, 0x11, 0x00


	//----- nvinfo : EIATTR_KPARAM_INFO
	.align		4
.L_177:
        /*0018*/ 	.byte	0x04, 0x17
        /*001a*/ 	.short	(.L_179 - .L_178)
.L_178:
        /*001c*/ 	.word	0x00000000
        /*0020*/ 	.short	0x0000
        /*0022*/ 	.short	0x0000
        /*0024*/ 	.byte	0x00, 0xf5, 0x21, 0x00


	//----- nvinfo : EIATTR_SPARSE_MMA_MASK
	.align		4
.L_179:
        /*0028*/ 	.byte	0x03, 0x50
        /*002a*/ 	.short	0x0000


	//----- nvinfo : EIATTR_MAXREG_COUNT
	.align		4
        /*002c*/ 	.byte	0x03, 0x1b
        /*002e*/ 	.short	0x00ff


	//----- nvinfo : EIATTR_MERCURY_ISA_VERSION
	.align		4
        /*0030*/ 	.byte	0x03, 0x5f
        /*0032*/ 	.short	0x0101


	//----- nvinfo : EIATTR_VRC_CTA_INIT_COUNT
	.align		4
        /*0034*/ 	.byte	0x02, 0x4a
	.zero		1
	.zero		1


	//----- nvinfo : EIATTR_EXIT_INSTR_OFFSETS
	.align		4
        /*0038*/ 	.byte	0x04, 0x1c
        /*003a*/ 	.short	(.L_181 - .L_180)


	//   ....[0]....
.L_180:
        /*003c*/ 	.word	0x00000070


	//   ....[1]....
        /*0040*/ 	.word	0x000008a0


	//   ....[2]....
        /*0044*/ 	.word	0x00000930


	//----- nvinfo : EIATTR_CBANK_PARAM_SIZE
	.align		4
.L_181:
        /*0048*/ 	.byte	0x03, 0x19
        /*004a*/ 	.short	0x000c


	//----- nvinfo : EIATTR_PARAM_CBANK
	.align		4
        /*004c*/ 	.byte	0x04, 0x0a
        /*004e*/ 	.short	(.L_183 - .L_182)
	.align		4
.L_182:
        /*0050*/ 	.word	index@(.nv.constant0._Z19bit_reversal_kernelPji)
        /*0054*/ 	.short	0x0380
        /*0056*/ 	.short	0x000c


	//----- nvinfo : EIATTR_SW_WAR
	.align		4
.L_183:
        /*0058*/ 	.byte	0x04, 0x36
        /*005a*/ 	.short	(.L_185 - .L_184)
.L_184:
        /*005c*/ 	.word	0x00000008
.L_185:


//--------------------- .nv.callgraph             --------------------------
	.section	.nv.callgraph,"",@"SHT_CUDA_CALLGRAPH"
	.align	4
	.sectionentsize	8
	.align		4
        /*0000*/ 	.word	0x00000000
	.align		4
        /*0004*/ 	.word	0xffffffff
	.align		4
        /*0008*/ 	.word	0x00000000
	.align		4
        /*000c*/ 	.word	0xfffffffe
	.align		4
        /*0010*/ 	.word	0x00000000
	.align		4
        /*0014*/ 	.word	0xfffffffd
	.align		4
        /*0018*/ 	.word	0x00000000
	.align		4
        /*001c*/ 	.word	0xfffffffc


//--------------------- .text._Z20ntt_butterfly_kernelPjS_iiijj --------------------------
	.section	.text._Z20ntt_butterfly_kernelPjS_iiijj,"ax",@progbits
	.align	128
        .global         _Z20ntt_butterfly_kernelPjS_iiijj
        .type           _Z20ntt_butterfly_kernelPjS_iiijj,@function
        .size           _Z20ntt_butterfly_kernelPjS_iiijj,(.L_x_28 - _Z20ntt_butterfly_kernelPjS_iiijj)
        .other          _Z20ntt_butterfly_kernelPjS_iiijj,@"STO_CUDA_ENTRY STV_DEFAULT"
_Z20ntt_butterfly_kernelPjS_iiijj:
.text._Z20ntt_butterfly_kernelPjS_iiijj:
[----:B------:R-:W-:Y:S01]  /*0000*/  LDC R1, c[0x0][0x37c] ;  /* 0x0000df00ff017b82 */ /* 0x000fe20000000800 */
[----:B------:R-:W0:Y:S07]  /*0010*/  S2R R7, SR_TID.X ;  /* 0x0000000000077919 */ /* 0x000e2e0000002100 */
[----:B------:R-:W1:Y:S08]  /*0020*/  LDC R3, c[0x0][0x390] ;  /* 0x0000e400ff037b82 */ /* 0x000e700000000800 */
[----:B------:R-:W0:Y:S08]  /*0030*/  S2UR UR4, SR_CTAID.X ;  /* 0x00000000000479c3 */ /* 0x000e300000002500 */
[----:B------:R-:W0:Y:S01]  /*0040*/  LDC R2, c[0x0][0x360] ;  /* 0x0000d800ff027b82 */ /* 0x000e220000000800 */
[----:B-1----:R-:W-:-:S04]  /*0050*/  LEA.HI R0, R3, R3, RZ, 0x1 ;  /* 0x0000000303007211 */ /* 0x002fc800078f08ff */
[----:B------:R-:W-:Y:S01]  /*0060*/  SHF.R.S32.HI R0, RZ, 0x1, R0 ;  /* 0x00000001ff007819 */ /* 0x000fe20000011400 */
[----:B0-----:R-:W-:-:S05]  /*0070*/  IMAD R7, R2, UR4, R7 ;  /* 0x0000000402077c24 */ /* 0x001fca000f8e0207 */
[----:B------:R-:W-:-:S13]  /*0080*/  ISETP.GE.U32.AND P0, PT, R7, R0, PT ;  /* 0x000000000700720c */ /* 0x000fda0003f06070 */
[----:B------:R-:W-:Y:S05]  /*0090*/  @P0 EXIT ;  /* 0x000000000000094d */ /* 0x000fea0003800000 */
[----:B------:R-:W0:Y:S02]  /*00a0*/  LDC R2, c[0x0][0x398] ;  /* 0x0000e600ff027b82 */ /* 0x000e240000000800 */
[----:B0-----:R-:W-:-:S04]  /*00b0*/  LEA.HI R0, R2, R2, RZ, 0x1 ;  /* 0x0000000202007211 */ /* 0x001fc800078f08ff */
[----:B------:R-:W-:-:S04]  /*00c0*/  SHF.R.S32.HI R0, RZ, 0x1, R0 ;  /* 0x00000001ff007819 */ /* 0x000fc80000011400 */
[----:B------:R-:W0:Y:S01]  /*00d0*/  I2F.U32.RP R6, R0 ;  /* 0x0000000000067306 */ /* 0x000e220000209000 */
[----:B------:R-:W-:Y:S01]  /*00e0*/  IMAD.MOV R9, RZ, RZ, -R0 ;  /* 0x000000ffff097224 */ /* 0x000fe200078e0a00 */
[----:B------:R-:W-:-:S06]  /*00f0*/  ISETP.NE.U32.AND P2, PT, R0, RZ, PT ;  /* 0x000000ff0000720c */ /* 0x000fcc0003f45070 */
[----:B0-----:R-:W0:Y:S02]  /*0100*/  MUFU.RCP R6, R6 ;  /* 0x0000000600067308 */ /* 0x001e240000001000 */
[----:B0-----:R-:W-:-:S06]  /*0110*/  VIADD R4, R6, 0xffffffe ;  /* 0x0ffffffe06047836 */ /* 0x001fcc0000000000 */
[----:B------:R0:W1:Y:S02]  /*0120*/  F2I.FTZ.U32.TRUNC.NTZ R5, R4 ;  /* 0x0000000400057305 */ /* 0x000064000021f000 */
[----:B0-----:R-:W-:Y:S02]  /*0130*/  HFMA2 R4, -RZ, RZ, 0, 0 ;  /* 0x00000000ff047431 */ /* 0x001fe400000001ff */
[----:B-1----:R-:W-:-:S04]  /*0140*/  IMAD R9, R9, R5, RZ ;  /* 0x0000000509097224 */ /* 0x002fc800078e02ff */
[----:B------:R-:W-:-:S06]  /*0150*/  IMAD.HI.U32 R8, R5, R9, R4 ;  /* 0x0000000905087227 */ /* 0x000fcc00078e0004 */
[----:B------:R-:W-:-:S04]  /*0160*/  IMAD.HI.U32 R8, R8, R7, RZ ;  /* 0x0000000708087227 */ /* 0x000fc800078e00ff */
[----:B------:R-:W-:-:S04]  /*0170*/  IMAD.MOV R5, RZ, RZ, -R8 ;  /* 0x000000ffff057224 */ /* 0x000fc800078e0a08 */
[----:B------:R-:W-:-:S05]  /*0180*/  IMAD R5, R0, R5, R7 ;  /* 0x0000000500057224 */ /* 0x000fca00078e0207 */
[----:B------:R-:W-:-:S13]  /*0190*/  ISETP.GE.U32.AND P0, PT, R5, R0, PT ;  /* 0x000000000500720c */ /* 0x000fda0003f06070 */
[----:B------:R-:W-:Y:S01]  /*01a0*/  @P0 IMAD.IADD R5, R5, 0x1, -R0 ;  /* 0x0000000105050824 */ /* 0x000fe200078e0a00 */
[----:B------:R-:W-:-:S04]  /*01b0*/  @P0 IADD3 R8, PT, PT, R8, 0x1, RZ ;  /* 0x0000000108080810 */ /* 0x000fc80007ffe0ff */
[----:B------:R-:W-:-:S13]  /*01c0*/  ISETP.GE.U32.AND P1, PT, R5, R0, PT ;  /* 0x000000000500720c */ /* 0x000fda0003f26070 */
[----:B------:R-:W-:Y:S01]  /*01d0*/  @P1 VIADD R8, R8, 0x1 ;  /* 0x0000000108081836 */ /* 0x000fe20000000000 */
[----:B------:R-:W-:-:S05]  /*01e0*/  @!P2 LOP3.LUT R8, RZ, R0, RZ, 0x33, !PT ;  /* 0x00000000ff08a212 */ /* 0x000fca00078e33ff */
[----:B------:R-:W-:-:S04]  /*01f0*/  IMAD.MOV R5, RZ, RZ, -R8 ;  /* 0x000000ffff057224 */ /* 0x000fc800078e0a08 */
[----:B------:R-:W-:-:S04]  /*0200*/  IMAD R5, R0, R5, R7 ;  /* 0x0000000500057224 */ /* 0x000fc800078e0207 */
[----:B------:R-:W-:-:S05]  /*0210*/  IMAD R11, R8, R2, R5 ;  /* 0x00000002080b7224 */ /* 0x000fca00078e0205 */
[----:B------:R-:W-:-:S04]  /*0220*/  IADD3 R4, PT, PT, R0, R11, RZ ;  /* 0x0000000b00047210 */ /* 0x000fc80007ffe0ff */
[----:B------:R-:W-:-:S13]  /*0230*/  ISETP.GE.AND P0, PT, R4, R3, PT ;  /* 0x000000030400720c */ /* 0x000fda0003f06270 */
[----:B------:R-:W-:Y:S05]  /*0240*/  @P0 EXIT ;  /* 0x000000000000094d */ /* 0x000fea0003800000 */
[----:B------:R-:W-:Y:S01]  /*0250*/  IABS R9, R2 ;  /* 0x0000000200097213 */ /* 0x000fe20000000000 */
[----:B------:R-:W0:Y:S03]  /*0260*/  LDCU.64 UR4, c[0x0][0x358] ;  /* 0x00006b00ff0477ac */ /* 0x000e260008000a00 */
[----:B------:R-:W1:Y:S01]  /*0270*/  I2F.RP R4, R9 ;  /* 0x0000000900047306 */ /* 0x000e620000209400 */
[----:B------:R-:W2:Y:S01]  /*0280*/  LDCU UR6, c[0x0][0x3a0] ;  /* 0x00007400ff0677ac */ /* 0x000ea20008000800 */
[----:B------:R-:W3:Y:S06]  /*0290*/  LDCU UR7, c[0x0][0x39c] ;  /* 0x00007380ff0777ac */ /* 0x000eec0008000800 */
[----:B-1----:R-:W1:Y:S02]  /*02a0*/  MUFU.RCP R4, R4 ;  /* 0x0000000400047308 */ /* 0x002e640000001000 */
[----:B-1----:R-:W-:-:S06]  /*02b0*/  VIADD R6, R4, 0xffffffe ;  /* 0x0ffffffe04067836 */ /* 0x002fcc0000000000 */
[----:B------:R1:W4:Y:S02]  /*02c0*/  F2I.FTZ.U32.TRUNC.NTZ R7, R6 ;  /* 0x0000000600077305 */ /* 0x000324000021f000 */
[----:B-1----:R-:W-:Y:S01]  /*02d0*/  MOV R6, RZ ;  /* 0x000000ff00067202 */ /* 0x002fe20000000f00 */
[----:B----4-:R-:W-:-:S04]  /*02e0*/  IMAD.MOV R8, RZ, RZ, -R7 ;  /* 0x000000ffff087224 */ /* 0x010fc800078e0a07 */
[----:B------:R-:W-:Y:S01]  /*02f0*/  IMAD R13, R8, R9, RZ ;  /* 0x00000009080d7224 */ /* 0x000fe200078e02ff */
[----:B------:R-:W-:Y:S02]  /*0300*/  IABS R8, R3 ;  /* 0x0000000300087213 */ /* 0x000fe40000000000 */
[----:B------:R-:W-:Y:S01]  /*0310*/  LOP3.LUT R3, R3, R2, RZ, 0x3c, !PT ;  /* 0x0000000203037212 */ /* 0x000fe200078e3cff */
[----:B------:R-:W-:-:S03]  /*0320*/  IMAD.HI.U32 R7, R7, R13, R6 ;  /* 0x0000000d07077227 */ /* 0x000fc600078e0006 */
[----:B------:R-:W-:-:S03]  /*0330*/  ISETP.GE.AND P1, PT, R3, RZ, PT ;  /* 0x000000ff0300720c */ /* 0x000fc60003f26270 */
[----:B------:R-:W-:Y:S02]  /*0340*/  IMAD.HI.U32 R10, R7, R8, RZ ;  /* 0x00000008070a7227 */ /* 0x000fe400078e00ff */
[----:B------:R-:W1:Y:S02]  /*0350*/  LDC.64 R6, c[0x0][0x380] ;  /* 0x0000e000ff067b82 */ /* 0x000e640000000a00 */
[----:B------:R-:W-:-:S04]  /*0360*/  IMAD.MOV R4, RZ, RZ, -R10 ;  /* 0x000000ffff047224 */ /* 0x000fc800078e0a0a */
[----:B------:R-:W-:-:S05]  /*0370*/  IMAD R4, R9, R4, R8 ;  /* 0x0000000409047224 */ /* 0x000fca00078e0208 */
[----:B------:R-:W-:-:S13]  /*0380*/  ISETP.GT.U32.AND P2, PT, R9, R4, PT ;  /* 0x000000040900720c */ /* 0x000fda0003f44070 */
[-C--:B------:R-:W-:Y:S01]  /*0390*/  @!P2 IADD3 R4, PT, PT, R4, -R9.reuse, RZ ;  /* 0x800000090404a210 */ /* 0x080fe20007ffe0ff */
[----:B------:R-:W-:Y:S01]  /*03a0*/  @!P2 VIADD R10, R10, 0x1 ;  /* 0x000000010a0aa836 */ /* 0x000fe20000000000 */
[----:B------:R-:W-:Y:S02]  /*03b0*/  ISETP.NE.AND P2, PT, R2, RZ, PT ;  /* 0x000000ff0200720c */ /* 0x000fe40003f45270 */
[----:B------:R-:W-:Y:S02]  /*03c0*/  ISETP.GE.U32.AND P0, PT, R4, R9, PT ;  /* 0x000000090400720c */ /* 0x000fe40003f06070 */
[----:B------:R-:W4:Y:S11]  /*03d0*/  LDC.64 R8, c[0x0][0x388] ;  /* 0x0000e200ff087b82 */ /* 0x000f360000000a00 */
[----:B------:R-:W-:-:S05]  /*03e0*/  @P0 IADD3 R10, PT, PT, R10, 0x1, RZ ;  /* 0x000000010a0a0810 */ /* 0x000fca0007ffe0ff */
[----:B------:R-:W-:Y:S01]  /*03f0*/  @!P1 IMAD.MOV R10, RZ, RZ, -R10 ;  /* 0x000000ffff0a9224 */ /* 0x000fe200078e0a0a */
[----:B------:R-:W-:Y:S01]  /*0400*/  @!P2 LOP3.LUT R10, RZ, R2, RZ, 0x33, !PT ;  /* 0x00000002ff0aa212 */ /* 0x000fe200078e33ff */
[----:B-1----:R-:W-:-:S04]  /*0410*/  IMAD.WIDE R2, R11, 0x4, R6 ;  /* 0x000000040b027825 */ /* 0x002fc800078e0206 */
[----:B------:R-:W-:Y:S02]  /*0420*/  IMAD R7, R5, R10, RZ ;  /* 0x0000000a05077224 */ /* 0x000fe400078e02ff */
[----:B------:R-:W-:Y:S02]  /*0430*/  IMAD.WIDE R4, R0, 0x4, R2 ;  /* 0x0000000400047825 */ /* 0x000fe400078e0202 */
[----:B0-----:R-:W5:Y:S02]  /*0440*/  LDG.E R0, desc[UR4][R2.64] ;  /* 0x0000000402007981 */ /* 0x001f64000c1e1900 */
[----:B----4-:R-:W-:Y:S02]  /*0450*/  IMAD.WIDE R6, R7, 0x4, R8 ;  /* 0x0000000407067825 */ /* 0x010fe400078e0208 */
[----:B------:R-:W4:Y:S04]  /*0460*/  LDG.E R9, desc[UR4][R4.64] ;  /* 0x0000000404097981 */ /* 0x000f28000c1e1900 */
[----:B------:R-:W4:Y:S02]  /*0470*/  LDG.E R6, desc[UR4][R6.64] ;  /* 0x0000000406067981 */ /* 0x000f24000c1e1900 */
[----:B----4-:R-:W-:-:S04]  /*0480*/  IMAD.WIDE.U32 R8, R9, R6, RZ ;  /* 0x0000000609087225 */ /* 0x010fc800078e00ff */
[----:B--2---:R-:W-:-:S04]  /*0490*/  IMAD R8, R8, UR6, RZ ;  /* 0x0000000608087c24 */ /* 0x004fc8000f8e02ff */
[----:B---3--:R-:W-:-:S05]  /*04a0*/  IMAD.HI.U32 R8, R8, UR7, RZ ;  /* 0x0000000708087c27 */ /* 0x008fca000f8e00ff */
[----:B------:R-:W-:-:S04]  /*04b0*/  IADD3 R8, PT, PT, R9, -R8, RZ ;  /* 0x8000000809087210 */ /* 0x000fc80007ffe0ff */
[----:B------:R-:W-:-:S04]  /*04c0*/  SHF.R.S32.HI R9, RZ, 0x1f, R8 ;  /* 0x0000001fff097819 */ /* 0x000fc80000011408 */
[----:B------:R-:W-:-:S05]  /*04d0*/  LOP3.LUT R9, R9, UR7, RZ, 0xc0, !PT ;  /* 0x0000000709097c12 */ /* 0x000fca000f8ec0ff */
[----:B------:R-:W-:-:S05]  /*04e0*/  IMAD.IADD R9, R8, 0x1, R9 ;  /* 0x0000000108097824 */ /* 0x000fca00078e0209 */
[C---:B-----5:R-:W-:Y:S02]  /*04f0*/  IADD3 R7, PT, PT, R0.reuse, -UR7, R9 ;  /* 0x8000000700077c10 */ /* 0x060fe4000fffe009 */
[----:B------:R-:W-:Y:S02]  /*0500*/  IADD3 R6, PT, PT, R0, -R9, RZ ;  /* 0x8000000900067210 */ /* 0x000fe40007ffe0ff */
[----:B------:R-:W-:Y:S02]  /*0510*/  ISETP.GE.AND P0, PT, R7, RZ, PT ;  /* 0x000000ff0700720c */ /* 0x000fe40003f06270 */
[----:B------:R-:W-:-:S04]  /*0520*/  SHF.R.S32.HI R8, RZ, 0x1f, R6 ;  /* 0x0000001fff087819 */ /* 0x000fc80000011406 */
[----:B------:R-:W-:-:S04]  /*0530*/  LOP3.LUT R11, R8, UR7, RZ, 0xc0, !PT ;  /* 0x00000007080b7c12 */ /* 0x000fc8000f8ec0ff */
[----:B------:R-:W-:-:S03]  /*0540*/  IADD3 R11, PT, PT, R6, R11, RZ ;  /* 0x0000000b060b7210 */ /* 0x000fc60007ffe0ff */
[----:B------:R-:W-:-:S05]  /*0550*/  @!P0 IMAD.IADD R7, R0, 0x1, R9 ;  /* 0x0000000100078824 */ /* 0x000fca00078e0209 */
[----:B------:R-:W-:Y:S04]  /*0560*/  STG.E desc[UR4][R2.64], R7 ;  /* 0x0000000702007986 */ /* 0x000fe8000c101904 */
[----:B------:R-:W-:Y:S01]  /*0570*/  STG.E desc[UR4][R4.64], R11 ;  /* 0x0000000b04007986 */ /* 0x000fe2000c101904 */
[----:B------:R-:W-:Y:S05]  /*0580*/  EXIT ;  /* 0x000000000000794d */ /* 0x000fea0003800000 */
.L_x_0:
[----:B------:R-:W-:-:S00]  /*0590*/  BRA `(.L_x_0) ;  /* 0xfffffffc00fc7947 */ /* 0x000fc0000383ffff */
[----:B------:R-:W-:-:S00]  /*05a0*/  NOP ;  /* 0x0000000000007918 */ /* 0x000fc00000000000 */
        /* <DEDUP_REMOVED lines=13> */
.L_x_28:


//--------------------- .text._Z12roots_kerneliiiiPjS_jjj --------------------------
	.section	.text._Z12roots_kerneliiiiPjS_jjj,"ax",@progbits
	.align	128
        .global         _Z12roots_kerneliiiiPjS_jjj
        .type           _Z12roots_kerneliiiiPjS_jjj,@function
        .size           _Z12roots_kerneliiiiPjS_jjj,(.L_x_29 - _Z12roots_kerneliiiiPjS_jjj)
        .other          _Z12roots_kerneliiiiPjS_jjj,@"STO_CUDA_ENTRY STV_DEFAULT"
_Z12roots_kerneliiiiPjS_jjj:
.text._Z12roots_kerneliiiiPjS_jjj:
[----:B------:R-:W-:Y:S01]  /*0000*/  LDC R1, c[0x0][0x37c] ;  /* 0x0000df00ff017b82 */ /* 0x000fe20000000800 */
[----:B------:R-:W0:Y:S07]  /*0010*/  S2R R4, SR_TID.X ;  /* 0x0000000000047919 */ /* 0x000e2e0000002100 */
[----:B------:R-:W1:Y:S01]  /*0020*/  LDC R7, c[0x0][0x38c] ;  /* 0x0000e300ff077b82 */ /* 0x000e620000000800 */
[----:B------:R-:W2:Y:S07]  /*0030*/  LDCU UR8, c[0x0][0x380] ;  /* 0x00007000ff0877ac */ /* 0x000eae0008000800 */
[----:B------:R-:W0:Y:S08]  /*0040*/  S2UR UR4, SR_CTAID.X ;  /* 0x00000000000479c3 */ /* 0x000e300000002500 */
[----:B------:R-:W0:Y:S01]  /*0050*/  LDC R3, c[0x0][0x360] ;  /* 0x0000d800ff037b82 */ /* 0x000e220000000800 */
[----:B-1----:R-:W-:Y:S01]  /*0060*/  LEA.HI R0, R7, R7, RZ, 0x1 ;  /* 0x0000000707007211 */ /* 0x002fe200078f08ff */
[----:B0-----:R-:W-:-:S03]  /*0070*/  IMAD R4, R3, UR4, R4 ;  /* 0x0000000403047c24 */ /* 0x001fc6000f8e0204 */
[----:B------:R-:W-:-:S04]  /*0080*/  SHF.R.S32.HI R3, RZ, 0x1, R0 ;  /* 0x00000001ff037819 */ /* 0x000fc80000011400 */
[----:B------:R-:W-:-:S13]  /*0090*/  ISETP.GE.AND P0, PT, R4, R3, PT ;  /* 0x000000030400720c */ /* 0x000fda0003f06270 */
[----:B--2---:R-:W-:Y:S05]  /*00a0*/  @P0 EXIT ;  /* 0x000000000000094d */ /* 0x004fea0003800000 */
[----:B------:R-:W-:Y:S01]  /*00b0*/  IABS R9, R7 ;  /* 0x0000000700097213 */ /* 0x000fe20000000000 */
[----:B------:R-:W0:Y:S01]  /*00c0*/  LDC R0, c[0x0][0x384] ;  /* 0x0000e100ff007b82 */ /* 0x000e220000000800 */
[----:B------:R-:W1:Y:S02]  /*00d0*/  LDCU UR4, c[0x0][0x3a8] ;  /* 0x00007500ff0477ac */ /* 0x000e640008000800 */
[----:B------:R-:W2:Y:S01]  /*00e0*/  I2F.RP R5, R9 ;  /* 0x0000000900057306 */ /* 0x000ea20000209400 */
[----:B------:R-:W1:Y:S07]  /*00f0*/  LDCU.64 UR6, c[0x0][0x3a0] ;  /* 0x00007400ff0677ac */ /* 0x000e6e0008000a00 */
[----:B--2---:R-:W2:Y:S01]  /*0100*/  MUFU.RCP R5, R5 ;  /* 0x0000000500057308 */ /* 0x004ea20000001000 */
[----:B-1----:R-:W-:Y:S01]  /*0110*/  UIMAD UR4, UR4, UR7, URZ ;  /* 0x00000007040472a4 */ /* 0x002fe2000f8e02ff */
[----:B0-----:R-:W-:-:S03]  /*0120*/  IADD3 R0, PT, PT, R0, -0x1, RZ ;  /* 0xffffffff00007810 */ /* 0x001fc60007ffe0ff */
[----:B------:R-:W-:-:S04]  /*0130*/  UIMAD.WIDE.U32 UR4, UR4, UR6, URZ ;  /* 0x00000006040472a5 */ /* 0x000fc8000f8e00ff */
[----:B------:R-:W-:Y:S01]  /*0140*/  UIADD3 UR4, UPT, UPT, UR5, -0x1, URZ ;  /* 0xffffffff05047890 */ /* 0x000fe2000fffe0ff */
[----:B--2---:R-:W-:-:S03]  /*0150*/  VIADD R2, R5, 0xffffffe ;  /* 0x0ffffffe05027836 */ /* 0x004fc60000000000 */
[----:B------:R-:W-:Y:S01]  /*0160*/  UISETP.GE.AND UP0, UPT, UR4, URZ, UPT ;  /* 0x000000ff0400728c */ /* 0x000fe2000bf06270 */
[----:B------:R0:W1:Y:S03]  /*0170*/  F2I.FTZ.U32.TRUNC.NTZ R3, R2 ;  /* 0x0000000200037305 */ /* 0x000066000021f000 */
[----:B------:R-:W-:-:S04]  /*0180*/  USEL UR4, UR6, URZ, UP0 ;  /* 0x000000ff06047287 */ /* 0x000fc80008000000 */
[----:B------:R-:W-:Y:S01]  /*0190*/  UIADD3 UR4, UPT, UPT, -UR5, UR4, URZ ;  /* 0x0000000405047290 */ /* 0x000fe2000fffe1ff */
[----:B0-----:R-:W-:Y:S02]  /*01a0*/  IMAD.MOV.U32 R2, RZ, RZ, RZ ;  /* 0x000000ffff027224 */ /* 0x001fe400078e00ff */
[----:B-1----:R-:W-:-:S04]  /*01b0*/  IMAD.MOV R6, RZ, RZ, -R3 ;  /* 0x000000ffff067224 */ /* 0x002fc800078e0a03 */
[----:B------:R-:W-:Y:S01]  /*01c0*/  IMAD R11, R6, R9, RZ ;  /* 0x00000009060b7224 */ /* 0x000fe200078e02ff */
[----:B------:R-:W-:Y:S02]  /*01d0*/  IABS R6, R0 ;  /* 0x0000000000067213 */ /* 0x000fe40000000000 */
[----:B------:R-:W-:Y:S01]  /*01e0*/  LOP3.LUT R0, R0, R7, RZ, 0x3c, !PT ;  /* 0x0000000700007212 */ /* 0x000fe200078e3cff */
[----:B------:R-:W-:-:S03]  /*01f0*/  IMAD.HI.U32 R3, R3, R11, R2 ;  /* 0x0000000b03037227 */ /* 0x000fc600078e0002 */
[----:B------:R-:W-:Y:S01]  /*0200*/  ISETP.GE.AND P2, PT, R0, RZ, PT ;  /* 0x000000ff0000720c */ /* 0x000fe20003f46270 */
[----:B------:R-:W-:Y:S02]  /*0210*/  IMAD.U32 R0, RZ, RZ, UR4 ;  /* 0x00000004ff007e24 */ /* 0x000fe4000f8e00ff */
[----:B------:R-:W-:-:S04]  /*0220*/  IMAD.HI.U32 R3, R3, R6, RZ ;  /* 0x0000000603037227 */ /* 0x000fc800078e00ff */
[----:B------:R-:W-:-:S04]  /*0230*/  IMAD.MOV R5, RZ, RZ, -R3 ;  /* 0x000000ffff057224 */ /* 0x000fc800078e0a03 */
[----:B------:R-:W-:Y:S02]  /*0240*/  IMAD R2, R9, R5, R6 ;  /* 0x0000000509027224 */ /* 0x000fe400078e0206 */
[----:B------:R-:W-:-:S03]  /*0250*/  IMAD.U32 R5, RZ, RZ, UR4 ;  /* 0x00000004ff057e24 */ /* 0x000fc6000f8e00ff */
[----:B------:R-:W-:-:S13]  /*0260*/  ISETP.GT.U32.AND P1, PT, R9, R2, PT ;  /* 0x000000020900720c */ /* 0x000fda0003f24070 */
[-C--:B------:R-:W-:Y:S01]  /*0270*/  @!P1 IADD3 R2, PT, PT, R2, -R9.reuse, RZ ;  /* 0x8000000902029210 */ /* 0x080fe20007ffe0ff */
[----:B------:R-:W-:Y:S01]  /*0280*/  @!P1 VIADD R3, R3, 0x1 ;  /* 0x0000000103039836 */ /* 0x000fe20000000000 */
[----:B------:R-:W-:Y:S02]  /*0290*/  ISETP.NE.AND P1, PT, R7, RZ, PT ;  /* 0x000000ff0700720c */ /* 0x000fe40003f25270 */
[----:B------:R-:W-:-:S13]  /*02a0*/  ISETP.GE.U32.AND P0, PT, R2, R9, PT ;  /* 0x000000090200720c */ /* 0x000fda0003f06070 */
[----:B------:R-:W-:-:S05]  /*02b0*/  @P0 VIADD R3, R3, 0x1 ;  /* 0x0000000103030836 */ /* 0x000fca0000000000 */
[----:B------:R-:W-:Y:S02]  /*02c0*/  @!P2 IADD3 R3, PT, PT, -R3, RZ, RZ ;  /* 0x000000ff0303a210 */ /* 0x000fe40007ffe1ff */
[----:B------:R-:W-:-:S04]  /*02d0*/  @!P1 LOP3.LUT R3, RZ, R7, RZ, 0x33, !PT ;  /* 0x00000007ff039212 */ /* 0x000fc800078e33ff */
[----:B------:R-:W-:-:S13]  /*02e0*/  ISETP.NE.AND P0, PT, R3, RZ, PT ;  /* 0x000000ff0300720c */ /* 0x000fda0003f05270 */
[----:B------:R-:W-:Y:S05]  /*02f0*/  @!P0 BRA `(.L_x_1) ;  /* 0x00000000005c8947 */ /* 0x000fea0003800000 */
[----:B------:R-:W-:Y:S01]  /*0300*/  MOV R6, R3 ;  /* 0x0000000300067202 */ /* 0x000fe20000000f00 */
[----:B------:R-:W-:Y:S01]  /*0310*/  IMAD.MOV.U32 R5, RZ, RZ, R0 ;  /* 0x000000ffff057224 */ /* 0x000fe200078e0000 */
[----:B------:R-:W0:Y:S06]  /*0320*/  LDCU.64 UR10, c[0x0][0x3a0] ;  /* 0x00007400ff0a77ac */ /* 0x000e2c0008000a00 */
.L_x_3:
[----:B------:R-:W-:Y:S01]  /*0330*/  UIMAD.WIDE.U32 UR4, UR8, UR8, URZ ;  /* 0x00000008080472a5 */ /* 0x000fe2000f8e00ff */
[C---:B------:R-:W-:Y:S02]  /*0340*/  LOP3.LUT R2, R6.reuse, 0x1, RZ, 0xc0, !PT ;  /* 0x0000000106027812 */ /* 0x040fe400078ec0ff */
[----:B------:R-:W-:Y:S01]  /*0350*/  ISETP.GT.U32.AND P1, PT, R6, 0x1, PT ;  /* 0x000000010600780c */ /* 0x000fe20003f24070 */
[----:B0-----:R-:W-:Y:S01]  /*0360*/  UIMAD UR6, UR4, UR11, URZ ;  /* 0x0000000b040672a4 */ /* 0x001fe2000f8e02ff */
[----:B------:R-:W-:-:S03]  /*0370*/  ISETP.NE.U32.AND P0, PT, R2, 0x1, PT ;  /* 0x000000010200780c */ /* 0x000fc60003f05070 */
[----:B------:R-:W-:-:S04]  /*0380*/  UIMAD.WIDE.U32 UR6, UR6, UR10, URZ ;  /* 0x0000000a060672a5 */ /* 0x000fc8000f8e00ff */
[----:B------:R-:W-:-:S04]  /*0390*/  UIADD3 UR7, UPT, UPT, UR5, -UR7, URZ ;  /* 0x8000000705077290 */ /* 0x000fc8000fffe0ff */
[----:B------:R-:W-:-:S04]  /*03a0*/  USHF.R.S32.HI UR4, URZ, 0x1f, UR7 ;  /* 0x0000001fff047899 */ /* 0x000fc80008011407 */
[----:B------:R-:W-:Y:S01]  /*03b0*/  ULOP3.LUT UR4, UR4, UR10, URZ, 0xc0, !UPT ;  /* 0x0000000a04047292 */ /* 0x000fe2000f8ec0ff */
[----:B------:R-:W-:Y:S11]  /*03c0*/  @P0 BRA `(.L_x_2) ;  /* 0x00000000001c0947 */ /* 0x000ff60003800000 */
[----:B------:R-:W-:-:S04]  /*03d0*/  IMAD.WIDE.U32 R2, R5, UR8, RZ ;  /* 0x0000000805027c25 */ /* 0x000fc8000f8e00ff */
[----:B------:R-:W-:-:S04]  /*03e0*/  IMAD R2, R2, UR11, RZ ;  /* 0x0000000b02027c24 */ /* 0x000fc8000f8e02ff */
[----:B------:R-:W-:-:S04]  /*03f0*/  IMAD.HI.U32 R2, R2, UR10, RZ ;  /* 0x0000000a02027c27 */ /* 0x000fc8000f8e00ff */
[----:B------:R-:W-:-:S05]  /*0400*/  IMAD.IADD R2, R3, 0x1, -R2 ;  /* 0x0000000103027824 */ /* 0x000fca00078e0a02 */
[----:B------:R-:W-:-:S04]  /*0410*/  SHF.R.S32.HI R3, RZ, 0x1f, R2 ;  /* 0x0000001fff037819 */ /* 0x000fc80000011402 */
[----:B------:R-:W-:-:S04]  /*0420*/  LOP3.LUT R3, R3, UR10, RZ, 0xc0, !PT ;  /* 0x0000000a03037c12 */ /* 0x000fc8000f8ec0ff */
[----:B------:R-:W-:-:S07]  /*0430*/  IADD3 R5, PT, PT, R2, R3, RZ ;  /* 0x0000000302057210 */ /* 0x000fce0007ffe0ff */
.L_x_2:
[----:B------:R-:W-:Y:S01]  /*0440*/  UIADD3 UR8, UPT, UPT, UR7, UR4, URZ ;  /* 0x0000000407087290 */ /* 0x000fe2000fffe0ff */
[----:B------:R-:W-:Y:S01]  /*0450*/  SHF.R.U32.HI R6, RZ, 0x1, R6 ;  /* 0x00000001ff067819 */ /* 0x000fe20000011606 */
[----:B------:R-:W-:Y:S10]  /*0460*/  @P1 BRA `(.L_x_3) ;  /* 0xfffffffc00b01947 */ /* 0x000ff4000383ffff */
.L_x_1:
[----:B------:R-:W0:Y:S01]  /*0470*/  LDCU UR4, c[0x0][0x384] ;  /* 0x00007080ff0477ac */ /* 0x000e220008000800 */
[----:B------:R-:W-:Y:S01]  /*0480*/  IMAD.MOV.U32 R15, RZ, RZ, R0 ;  /* 0x000000ffff0f7224 */ /* 0x000fe200078e0000 */
[----:B0-----:R-:W-:-:S04]  /*0490*/  UIADD3 UR4, UPT, UPT, UR4, -0x2, URZ ;  /* 0xfffffffe04047890 */ /* 0x001fc8000fffe0ff */
[----:B------:R-:W-:-:S09]  /*04a0*/  UISETP.NE.AND UP0, UPT, UR4, URZ, UPT ;  /* 0x000000ff0400728c */ /* 0x000fd2000bf05270 */
[----:B------:R-:W-:Y:S05]  /*04b0*/  BRA.U !UP0, `(.L_x_4) ;  /* 0x0000000108607547 */ /* 0x000fea000b800000 */
[----:B------:R-:W0:Y:S01]  /*04c0*/  LDC.64 R2, c[0x0][0x3a0] ;  /* 0x0000e800ff027b82 */ /* 0x000e220000000a00 */
[----:B------:R-:W-:Y:S01]  /*04d0*/  IMAD.MOV.U32 R8, RZ, RZ, R5 ;  /* 0x000000ffff087224 */ /* 0x000fe200078e0005 */
[----:B------:R-:W-:-:S07]  /*04e0*/  MOV R15, R0 ;  /* 0x00000000000f7202 */ /* 0x000fce0000000f00 */
.L_x_6:
[----:B------:R-:W-:Y:S01]  /*04f0*/  IMAD.WIDE.U32 R6, R8, R8, RZ ;  /* 0x0000000808067225 */ /* 0x000fe200078e00ff */
[----:B------:R-:W-:Y:S02]  /*0500*/  ULOP3.LUT UR6, UR4, 0x1, URZ, 0xc0, !UPT ;  /* 0x0000000104067892 */ /* 0x000fe4000f8ec0ff */
[----:B------:R-:W-:Y:S01]  /*0510*/  USHF.R.U32.HI UR5, URZ, 0x1, UR4 ;  /* 0x00000001ff057899 */ /* 0x000fe20008011604 */
[----:B0-----:R-:W-:Y:S01]  /*0520*/  IMAD R9, R6, R3, RZ ;  /* 0x0000000306097224 */ /* 0x001fe200078e02ff */
[----:B------:R-:W-:Y:S02]  /*0530*/  UISETP.NE.U32.AND UP0, UPT, UR6, 0x1, UPT ;  /* 0x000000010600788c */ /* 0x000fe4000bf05070 */
[----:B------:R-:W-:Y:S01]  /*0540*/  UISETP.GT.U32.AND UP1, UPT, UR4, 0x1, UPT ;  /* 0x000000010400788c */ /* 0x000fe2000bf24070 */
[----:B------:R-:W-:-:S04]  /*0550*/  IMAD.HI.U32 R9, R9, R2, RZ ;  /* 0x0000000209097227 */ /* 0x000fc800078e00ff */
[----:B------:R-:W-:-:S05]  /*0560*/  IMAD.IADD R10, R7, 0x1, -R9 ;  /* 0x00000001070a7824 */ /* 0x000fca00078e0a09 */
[----:B------:R-:W-:-:S04]  /*0570*/  SHF.R.S32.HI R7, RZ, 0x1f, R10 ;  /* 0x0000001fff077819 */ /* 0x000fc8000001140a */
[----:B------:R-:W-:Y:S01]  /*0580*/  LOP3.LUT R11, R7, R2, RZ, 0xc0, !PT ;  /* 0x00000002070b7212 */ /* 0x000fe200078ec0ff */
[----:B------:R-:W-:Y:S06]  /*0590*/  BRA.U UP0, `(.L_x_5) ;  /* 0x00000001001c7547 */ /* 0x000fec000b800000 */
[----:B------:R-:W-:-:S04]  /*05a0*/  IMAD.WIDE.U32 R6, R8, R15, RZ ;  /* 0x0000000f08067225 */ /* 0x000fc800078e00ff */
[----:B------:R-:W-:-:S04]  /*05b0*/  IMAD R9, R6, R3, RZ ;  /* 0x0000000306097224 */ /* 0x000fc800078e02ff */
[----:B------:R-:W-:-:S04]  /*05c0*/  IMAD.HI.U32 R9, R9, R2, RZ ;  /* 0x0000000209097227 */ /* 0x000fc800078e00ff */
[----:B------:R-:W-:-:S05]  /*05d0*/  IMAD.IADD R9, R7, 0x1, -R9 ;  /* 0x0000000107097824 */ /* 0x000fca00078e0a09 */
[----:B------:R-:W-:-:S04]  /*05e0*/  SHF.R.S32.HI R7, RZ, 0x1f, R9 ;  /* 0x0000001fff077819 */ /* 0x000fc80000011409 */
[----:B------:R-:W-:-:S04]  /*05f0*/  LOP3.LUT R6, R7, R2, RZ, 0xc0, !PT ;  /* 0x0000000207067212 */ /* 0x000fc800078ec0ff */
[----:B------:R-:W-:-:S07]  /*0600*/  IADD3 R15, PT, PT, R9, R6, RZ ;  /* 0x00000006090f7210 */ /* 0x000fce0007ffe0ff */
.L_x_5:
[----:B------:R-:W-:Y:S01]  /*0610*/  IMAD.IADD R8, R10, 0x1, R11 ;  /* 0x000000010a087824 */ /* 0x000fe200078e020b */
[----:B------:R-:W-:Y:S01]  /*0620*/  UMOV UR4, UR5 ;  /* 0x0000000500047c82 */ /* 0x000fe20008000000 */
[----:B------:R-:W-:Y:S05]  /*0630*/  BRA.U UP1, `(.L_x_6) ;  /* 0xfffffffd01ac7547 */ /* 0x000fea000b83ffff */
.L_x_4:
[----:B------:R-:W0:Y:S01]  /*0640*/  LDC.64 R6, c[0x0][0x388] ;  /* 0x0000e200ff067b82 */ /* 0x000e220000000a00 */
[C---:B------:R-:W-:Y:S01]  /*0650*/  ISETP.NE.AND P4, PT, R4.reuse, RZ, PT ;  /* 0x000000ff0400720c */ /* 0x040fe20003f85270 */
[----:B------:R-:W1:Y:S01]  /*0660*/  LDCU.64 UR4, c[0x0][0x3a0] ;  /* 0x00007400ff0477ac */ /* 0x000e620008000a00 */
[----:B------:R-:W-:Y:S01]  /*0670*/  BSSY.RECONVERGENT B0, `(.L_x_7) ;  /* 0x0000030000007945 */ /* 0x000fe20003800200 */
[----:B------:R-:W-:Y:S02]  /*0680*/  ISETP.NE.AND P1, PT, R4, RZ, PT ;  /* 0x000000ff0400720c */ /* 0x000fe40003f25270 */
[----:B0-----:R-:W-:Y:S02]  /*0690*/  IABS R11, R7 ;  /* 0x00000007000b7213 */ /* 0x001fe40000000000 */
[----:B------:R-:W-:Y:S02]  /*06a0*/  ISETP.NE.AND P2, PT, R7, RZ, PT ;  /* 0x000000ff0700720c */ /* 0x000fe40003f45270 */
[----:B------:R-:W0:Y:S08]  /*06b0*/  I2F.RP R8, R11 ;  /* 0x0000000b00087306 */ /* 0x000e300000209400 */
[----:B0-----:R-:W0:Y:S02]  /*06c0*/  MUFU.RCP R8, R8 ;  /* 0x0000000800087308 */ /* 0x001e240000001000 */
[----:B0-----:R-:W-:-:S06]  /*06d0*/  VIADD R2, R8, 0xffffffe ;  /* 0x0ffffffe08027836 */ /* 0x001fcc0000000000 */
[----:B------:R0:W2:Y:S02]  /*06e0*/  F2I.FTZ.U32.TRUNC.NTZ R3, R2 ;  /* 0x0000000200037305 */ /* 0x0000a4000021f000 */
[----:B0-----:R-:W-:Y:S01]  /*06f0*/  IMAD.MOV.U32 R2, RZ, RZ, RZ ;  /* 0x000000ffff027224 */ /* 0x001fe200078e00ff */
[----:B--2---:R-:W-:-:S05]  /*0700*/  IADD3 R10, PT, PT, RZ, -R3, RZ ;  /* 0x80000003ff0a7210 */ /* 0x004fca0007ffe0ff */
[----:B------:R-:W-:Y:S01]  /*0710*/  IMAD R9, R10, R11, RZ ;  /* 0x0000000b0a097224 */ /* 0x000fe200078e02ff */
[----:B------:R-:W-:Y:S02]  /*0720*/  IABS R10, R6 ;  /* 0x00000006000a7213 */ /* 0x000fe40000000000 */
[----:B------:R-:W-:Y:S01]  /*0730*/  LOP3.LUT R6, R6, R7, RZ, 0x3c, !PT ;  /* 0x0000000706067212 */ /* 0x000fe200078e3cff */
[----:B------:R-:W-:-:S03]  /*0740*/  IMAD.HI.U32 R9, R3, R9, R2 ;  /* 0x0000000903097227 */ /* 0x000fc600078e0002 */
[----:B------:R-:W-:Y:S01]  /*0750*/  ISETP.GE.AND P0, PT, R6, RZ, PT ;  /* 0x000000ff0600720c */ /* 0x000fe20003f06270 */
[----:B------:R-:W-:Y:S02]  /*0760*/  IMAD.MOV.U32 R6, RZ, RZ, R0 ;  /* 0x000000ffff067224 */ /* 0x000fe400078e0000 */
[----:B------:R-:W-:Y:S02]  /*0770*/  IMAD.HI.U32 R14, R9, R10, RZ ;  /* 0x0000000a090e7227 */ /* 0x000fe400078e00ff */
[----:B------:R-:W0:Y:S02]  /*0780*/  LDC.64 R8, c[0x0][0x390] ;  /* 0x0000e400ff087b82 */ /* 0x000e240000000a00 */
[----:B------:R-:W-:-:S04]  /*0790*/  IMAD.MOV R3, RZ, RZ, -R14 ;  /* 0x000000ffff037224 */ /* 0x000fc800078e0a0e */
[C---:B------:R-:W-:Y:S02]  /*07a0*/  IMAD R10, R11.reuse, R3, R10 ;  /* 0x000000030b0a7224 */ /* 0x040fe400078e020a */
[----:B------:R-:W2:Y:S03]  /*07b0*/  LDC.64 R2, c[0x0][0x398] ;  /* 0x0000e600ff027b82 */ /* 0x000ea60000000a00 */
[----:B------:R-:W-:-:S13]  /*07c0*/  ISETP.GT.U32.AND P5, PT, R11, R10, PT ;  /* 0x0000000a0b00720c */ /* 0x000fda0003fa4070 */
[----:B------:R-:W-:Y:S01]  /*07d0*/  @!P5 IADD3 R10, PT, PT, R10, -R11, RZ ;  /* 0x8000000b0a0ad210 */ /* 0x000fe20007ffe0ff */
[----:B------:R-:W-:-:S03]  /*07e0*/  @!P5 VIADD R14, R14, 0x1 ;  /* 0x000000010e0ed836 */ /* 0x000fc60000000000 */
[----:B------:R-:W-:-:S13]  /*07f0*/  ISETP.GE.U32.AND P3, PT, R10, R11, PT ;  /* 0x0000000b0a00720c */ /* 0x000fda0003f66070 */
[----:B------:R-:W-:Y:S01]  /*0800*/  @P3 IADD3 R14, PT, PT, R14, 0x1, RZ ;  /* 0x000000010e0e3810 */ /* 0x000fe20007ffe0ff */
[----:B-1----:R-:W-:Y:S06]  /*0810*/  @!P4 BRA `(.L_x_8) ;  /* 0x000000000054c947 */ /* 0x002fec0003800000 */
[----:B------:R-:W-:Y:S02]  /*0820*/  IMAD.MOV.U32 R6, RZ, RZ, R0 ;  /* 0x000000ffff067224 */ /* 0x000fe400078e0000 */
[----:B------:R-:W-:-:S07]  /*0830*/  IMAD.MOV.U32 R16, RZ, RZ, R4 ;  /* 0x000000ffff107224 */ /* 0x000fce00078e0004 */
.L_x_9:
[C---:B------:R-:W-:Y:S02]  /*0840*/  LOP3.LUT R10, R16.reuse, 0x1, RZ, 0xc0, !PT ;  /* 0x00000001100a7812 */ /* 0x040fe400078ec0ff */
[----:B------:R-:W-:Y:S02]  /*0850*/  ISETP.GT.U32.AND P4, PT, R16, 0x1, PT ;  /* 0x000000011000780c */ /* 0x000fe40003f84070 */
[----:B------:R-:W-:Y:S01]  /*0860*/  ISETP.NE.U32.AND P3, PT, R10, 0x1, PT ;  /* 0x000000010a00780c */ /* 0x000fe20003f65070 */
[----:B------:R-:W-:Y:S01]  /*0870*/  IMAD.WIDE.U32 R10, R5, R5, RZ ;  /* 0x00000005050a7225 */ /* 0x000fe200078e00ff */
[----:B------:R-:W-:-:S03]  /*0880*/  SHF.R.U32.HI R16, RZ, 0x1, R16 ;  /* 0x00000001ff107819 */ /* 0x000fc60000011610 */
[----:B------:R-:W-:-:S04]  /*0890*/  IMAD R10, R10, UR5, RZ ;  /* 0x000000050a0a7c24 */ /* 0x000fc8000f8e02ff */
[----:B------:R-:W-:-:S04]  /*08a0*/  IMAD.HI.U32 R10, R10, UR4, RZ ;  /* 0x000000040a0a7c27 */ /* 0x000fc8000f8e00ff */
[----:B------:R-:W-:Y:S01]  /*08b0*/  @!P3 IMAD.WIDE.U32 R12, R5, R6, RZ ;  /* 0x00000006050cb225 */ /* 0x000fe200078e00ff */
[----:B------:R-:W-:-:S03]  /*08c0*/  IADD3 R10, PT, PT, R11, -R10, RZ ;  /* 0x8000000a0b0a7210 */ /* 0x000fc60007ffe0ff */
[----:B------:R-:W-:Y:S01]  /*08d0*/  @!P3 IMAD R5, R12, UR5, RZ ;  /* 0x000000050c05bc24 */ /* 0x000fe2000f8e02ff */
[----:B------:R-:W-:-:S03]  /*08e0*/  SHF.R.S32.HI R11, RZ, 0x1f, R10 ;  /* 0x0000001fff0b7819 */ /* 0x000fc6000001140a */
[----:B------:R-:W-:-:S04]  /*08f0*/  @!P3 IMAD.HI.U32 R5, R5, UR4, RZ ;  /* 0x000000040505bc27 */ /* 0x000fc8000f8e00ff */
[----:B------:R-:W-:Y:S01]  /*0900*/  @!P3 IMAD.IADD R12, R13, 0x1, -R5 ;  /* 0x000000010d0cb824 */ /* 0x000fe200078e0a05 */
[----:B------:R-:W-:-:S04]  /*0910*/  LOP3.LUT R13, R11, UR4, RZ, 0xc0, !PT ;  /* 0x000000040b0d7c12 */ /* 0x000fc8000f8ec0ff */
[----:B------:R-:W-:-:S04]  /*0920*/  @!P3 SHF.R.S32.HI R5, RZ, 0x1f, R12 ;  /* 0x0000001fff05b819 */ /* 0x000fc8000001140c */
[----:B------:R-:W-:Y:S01]  /*0930*/  @!P3 LOP3.LUT R11, R5, UR4, RZ, 0xc0, !PT ;  /* 0x00000004050bbc12 */ /* 0x000fe2000f8ec0ff */
[----:B------:R-:W-:-:S03]  /*0940*/  IMAD.IADD R5, R10, 0x1, R13 ;  /* 0x000000010a057824 */ /* 0x000fc600078e020d */
[----:B------:R-:W-:Y:S01]  /*0950*/  @!P3 IADD3 R6, PT, PT, R12, R11, RZ ;  /* 0x0000000b0c06b210 */ /* 0x000fe20007ffe0ff */
[----:B------:R-:W-:Y:S06]  /*0960*/  @P4 BRA `(.L_x_9) ;  /* 0xfffffffc00b44947 */ /* 0x000fec000383ffff */
.L_x_8:
[----:B------:R-:W-:Y:S05]  /*0970*/  BSYNC.RECONVERGENT B0 ;  /* 0x0000000000007941 */ /* 0x000fea0003800200 */
.L_x_7:
[----:B------:R-:W1:Y:S01]  /*0980*/  LDCU.64 UR6, c[0x0][0x3a0] ;  /* 0x00007400ff0677ac */ /* 0x000e620008000a00 */
[----:B------:R-:W-:Y:S01]  /*0990*/  BSSY.RECONVERGENT B0, `(.L_x_10) ;  /* 0x0000017000007945 */ /* 0x000fe20003800200 */
[----:B------:R-:W-:-:S03]  /*09a0*/  IMAD.MOV.U32 R17, RZ, RZ, R14 ;  /* 0x000000ffff117224 */ /* 0x000fc600078e000e */
[----:B------:R-:W-:Y:S05]  /*09b0*/  @!P1 BRA `(.L_x_11) ;  /* 0x0000000000509947 */ /* 0x000fea0003800000 */
[----:B------:R-:W-:-:S07]  /*09c0*/  IMAD.MOV.U32 R5, RZ, RZ, R4 ;  /* 0x000000ffff057224 */ /* 0x000fce00078e0004 */
.L_x_12:
[C---:B------:R-:W-:Y:S02]  /*09d0*/  LOP3.LUT R10, R5.reuse, 0x1, RZ, 0xc0, !PT ;  /* 0x00000001050a7812 */ /* 0x040fe400078ec0ff */
[----:B------:R-:W-:Y:S02]  /*09e0*/  ISETP.GT.U32.AND P3, PT, R5, 0x1, PT ;  /* 0x000000010500780c */ /* 0x000fe40003f64070 */
[----:B------:R-:W-:Y:S01]  /*09f0*/  ISETP.NE.U32.AND P1, PT, R10, 0x1, PT ;  /* 0x000000010a00780c */ /* 0x000fe20003f25070 */
[----:B------:R-:W-:Y:S01]  /*0a00*/  IMAD.WIDE.U32 R10, R15, R15, RZ ;  /* 0x0000000f0f0a7225 */ /* 0x000fe200078e00ff */
[----:B------:R-:W-:-:S03]  /*0a10*/  SHF.R.U32.HI R5, RZ, 0x1, R5 ;  /* 0x00000001ff057819 */ /* 0x000fc60000011605 */
[----:B-1----:R-:W-:-:S08]  /*0a20*/  IMAD R14, R10, UR7, RZ ;  /* 0x000000070a0e7c24 */ /* 0x002fd0000f8e02ff */
[----:B------:R-:W-:-:S04]  /*0a30*/  @!P1 IMAD.WIDE.U32 R12, R15, R0, RZ ;  /* 0x000000000f0c9225 */ /* 0x000fc800078e00ff */
[----:B------:R-:W-:Y:S02]  /*0a40*/  @!P1 IMAD R10, R12, UR7, RZ ;  /* 0x000000070c0a9c24 */ /* 0x000fe4000f8e02ff */
[----:B------:R-:W-:-:S04]  /*0a50*/  IMAD.HI.U32 R15, R14, UR6, RZ ;  /* 0x000000060e0f7c27 */ /* 0x000fc8000f8e00ff */
[----:B------:R-:W-:Y:S01]  /*0a60*/  @!P1 IMAD.HI.U32 R12, R10, UR6, RZ ;  /* 0x000000060a0c9c27 */ /* 0x000fe2000f8e00ff */
[----:B------:R-:W-:-:S03]  /*0a70*/  IADD3 R15, PT, PT, R11, -R15, RZ ;  /* 0x8000000f0b0f7210 */ /* 0x000fc60007ffe0ff */
[----:B------:R-:W-:Y:S01]  /*0a80*/  @!P1 IMAD.IADD R12, R13, 0x1, -R12 ;  /* 0x000000010d0c9824 */ /* 0x000fe200078e0a0c */
[----:B------:R-:W-:-:S04]  /*0a90*/  SHF.R.S32.HI R11, RZ, 0x1f, R15 ;  /* 0x0000001fff0b7819 */ /* 0x000fc8000001140f */
[----:B------:R-:W-:Y:S02]  /*0aa0*/  @!P1 SHF.R.S32.HI R10, RZ, 0x1f, R12 ;  /* 0x0000001fff0a9819 */ /* 0x000fe4000001140c */
[----:B------:R-:W-:Y:S02]  /*0ab0*/  LOP3.LUT R14, R11, UR6, RZ, 0xc0, !PT ;  /* 0x000000060b0e7c12 */ /* 0x000fe4000f8ec0ff */
[----:B------:R-:W-:Y:S02]  /*0ac0*/  @!P1 LOP3.LUT R11, R10, UR6, RZ, 0xc0, !PT ;  /* 0x000000060a0b9c12 */ /* 0x000fe4000f8ec0ff */
[----:B------:R-:W-:-:S03]  /*0ad0*/  IADD3 R15, PT, PT, R15, R14, RZ ;  /* 0x0000000e0f0f7210 */ /* 0x000fc60007ffe0ff */
[----:B------:R-:W-:Y:S01]  /*0ae0*/  @!P1 IMAD.IADD R0, R12, 0x1, R11 ;  /* 0x000000010c009824 */ /* 0x000fe200078e020b */
[----:B------:R-:W-:Y:S06]  /*0af0*/  @P3 BRA `(.L_x_12) ;  /* 0xfffffffc00b43947 */ /* 0x000fec000383ffff */
.L_x_11:
[----:B-1----:R-:W-:Y:S05]  /*0b00*/  BSYNC.RECONVERGENT B0 ;  /* 0x0000000000007941 */ /* 0x002fea0003800200 */
.L_x_10:
[----:B------:R-:W1:Y:S01]  /*0b10*/  LDCU.64 UR4, c[0x0][0x358] ;  /* 0x00006b00ff0477ac */ /* 0x000e620008000a00 */
[----:B------:R-:W-:Y:S02]  /*0b20*/  @!P0 IADD3 R17, PT, PT, -R17, RZ, RZ ;  /* 0x000000ff11118210 */ /* 0x000fe40007ffe1ff */
[----:B------:R-:W-:-:S05]  /*0b30*/  @!P2 LOP3.LUT R17, RZ, R7, RZ, 0x33, !PT ;  /* 0x00000007ff11a212 */ /* 0x000fca00078e33ff */
[----:B------:R-:W-:-:S04]  /*0b40*/  IMAD R17, R4, R17, RZ ;  /* 0x0000001104117224 */ /* 0x000fc800078e02ff */
[----:B0-----:R-:W-:-:S04]  /*0b50*/  IMAD.WIDE R8, R17, 0x4, R8 ;  /* 0x0000000411087825 */ /* 0x001fc800078e0208 */
[----:B--2---:R-:W-:Y:S01]  /*0b60*/  IMAD.WIDE R2, R17, 0x4, R2 ;  /* 0x0000000411027825 */ /* 0x004fe200078e0202 */
[----:B-1----:R-:W-:Y:S04]  /*0b70*/  STG.E desc[UR4][R8.64], R6 ;  /* 0x0000000608007986 */ /* 0x002fe8000c101904 */
[----:B------:R-:W-:Y:S01]  /*0b80*/  STG.E desc[UR4][R2.64], R0 ;  /* 0x0000000002007986 */ /* 0x000fe2000c101904 */
[----:B------:R-:W-:Y:S05]  /*0b90*/  EXIT ;  /* 0x000000000000794d */ /* 0x000fea0003800000 */
.L_x_13:
        /* <DEDUP_REMOVED lines=14> */
.L_x_29:


//--------------------- .text._Z21multiply_const_kernelPjiiijj --------------------------
	.section	.text._Z21multiply_const_kernelPjiiijj,"ax",@progbits
	.align	128
        .global         _Z21multiply_const_kernelPjiiijj
        .type           _Z21multiply_const_kernelPjiiijj,@function
        .size           _Z21multiply_const_kernelPjiiijj,(.L_x_30 - _Z21multiply_const_kernelPjiiijj)
        .other          _Z21multiply_const_kernelPjiiijj,@"STO_CUDA_ENTRY STV_DEFAULT"
_Z21multiply_const_kernelPjiiijj:
.text._Z21multiply_const_kernelPjiiijj:
[----:B------:R-:W-:Y:S01]  /*0000*/  LDC R1, c[0x0][0x37c] ;  /* 0x0000df00ff017b82 */ /* 0x000fe20000000800 */
[----:B------:R-:W0:Y:S07]  /*0010*/  S2R R5, SR_TID.X ;  /* 0x0000000000057919 */ /* 0x000e2e0000002100 */
[----:B------:R-:W0:Y:S01]  /*0020*/  S2UR UR4, SR_CTAID.X ;  /* 0x00000000000479c3 */ /* 0x000e220000002500 */
[----:B------:R-:W1:Y:S07]  /*0030*/  LDCU UR5, c[0x0][0x38c] ;  /* 0x00007180ff0577ac */ /* 0x000e6e0008000800 */
[----:B------:R-:W0:Y:S02]  /*0040*/  LDC R0, c[0x0][0x360] ;  /* 0x0000d800ff007b82 */ /* 0x000e240000000800 */
[----:B0-----:R-:W-:-:S05]  /*0050*/  IMAD R5, R0, UR4, R5 ;  /* 0x0000000400057c24 */ /* 0x001fca000f8e0205 */
[----:B-1----:R-:W-:-:S13]  /*0060*/  ISETP.GE.AND P0, PT, R5, UR5, PT ;  /* 0x0000000505007c0c */ /* 0x002fda000bf06270 */
[----:B------:R-:W-:Y:S05]  /*0070*/  @P0 EXIT ;  /* 0x000000000000094d */ /* 0x000fea0003800000 */
[----:B------:R-:W0:Y:S01]  /*0080*/  LDC.64 R2, c[0x0][0x380] ;  /* 0x0000e000ff027b82 */ /* 0x000e220000000a00 */
[----:B------:R-:W1:Y:S01]  /*0090*/  LDCU.64 UR4, c[0x0][0x358] ;  /* 0x00006b00ff0477ac */ /* 0x000e620008000a00 */
[----:B------:R-:W2:Y:S01]  /*00a0*/  LDCU UR6, c[0x0][0x388] ;  /* 0x00007100ff0677ac */ /* 0x000ea20008000800 */
[----:B------:R-:W3:Y:S01]  /*00b0*/  LDCU UR7, c[0x0][0x398] ;  /* 0x00007300ff0777ac */ /* 0x000ee20008000800 */
[----:B------:R-:W4:Y:S01]  /*00c0*/  LDCU UR8, c[0x0][0x394] ;  /* 0x00007280ff0877ac */ /* 0x000f220008000800 */
[----:B0-----:R-:W-:-:S05]  /*00d0*/  IMAD.WIDE R2, R5, 0x4, R2 ;  /* 0x0000000405027825 */ /* 0x001fca00078e0202 */
[----:B-1----:R-:W2:Y:S02]  /*00e0*/  LDG.E R4, desc[UR4][R2.64] ;  /* 0x0000000402047981 */ /* 0x002ea4000c1e1900 */
[----:B--2---:R-:W-:-:S04]  /*00f0*/  IMAD.WIDE.U32 R4, R4, UR6, RZ ;  /* 0x0000000604047c25 */ /* 0x004fc8000f8e00ff */
[----:B---3--:R-:W-:-:S04]  /*0100*/  IMAD R0, R4, UR7, RZ ;  /* 0x0000000704007c24 */ /* 0x008fc8000f8e02ff */
[----:B----4-:R-:W-:-:S05]  /*0110*/  IMAD.HI.U32 R4, R0, UR8, RZ ;  /* 0x0000000800047c27 */ /* 0x010fca000f8e00ff */
[----:B------:R-:W-:-:S04]  /*0120*/  IADD3 R4, PT, PT, R5, -R4, RZ ;  /* 0x8000000405047210 */ /* 0x000fc80007ffe0ff */
[----:B------:R-:W-:-:S04]  /*0130*/  SHF.R.S32.HI R0, RZ, 0x1f, R4 ;  /* 0x0000001fff007819 */ /* 0x000fc80000011404 */
[----:B------:R-:W-:-:S04]  /*0140*/  LOP3.LUT R5, R0, UR8, RZ, 0xc0, !PT ;  /* 0x0000000800057c12 */ /* 0x000fc8000f8ec0ff */
[----:B------:R-:W-:-:S05]  /*0150*/  IADD3 R5, PT, PT, R4, R5, RZ ;  /* 0x0000000504057210 */ /* 0x000fca0007ffe0ff */
[----:B------:R-:W-:Y:S01]  /*0160*/  STG.E desc[UR4][R2.64], R5 ;  /* 0x0000000502007986 */ /* 0x000fe2000c101904 */
[----:B------:R-:W-:Y:S05]  /*0170*/  EXIT ;  /* 0x000000000000794d */ /* 0x000fea0003800000 */
.L_x_14:
        /* <DEDUP_REMOVED lines=16> */
.L_x_30:


//--------------------- .text._Z16intToMont_kernelPjPiS_S0_ijjj --------------------------
	.section	.text._Z16intToMont_kernelPjPiS_S0_ijjj,"ax",@progbits
	.align	128
        .global         _Z16intToMont_kernelPjPiS_S0_ijjj
        .type           _Z16intToMont_kernelPjPiS_S0_ijjj,@function
        .size           _Z16intToMont_kernelPjPiS_S0_ijjj,(.L_x_31 - _Z16intToMont_kernelPjPiS_S0_ijjj)
        .other          _Z16intToMont_kernelPjPiS_S0_ijjj,@"STO_CUDA_ENTRY STV_DEFAULT"
_Z16intToMont_kernelPjPiS_S0_ijjj:
.text._Z16intToMont_kernelPjPiS_S0_ijjj:
        /* <DEDUP_REMOVED lines=10> */
[----:B------:R-:W2:Y:S06]  /*00a0*/  LDCU UR6, c[0x0][0x3a4] ;  /* 0x00007480ff0677ac */ /* 0x000eac0008000800 */
[----:B------:R-:W3:Y:S01]  /*00b0*/  LDC.64 R6, c[0x0][0x380] ;  /* 0x0000e000ff067b82 */ /* 0x000ee20000000a00 */
[----:B------:R-:W4:Y:S07]  /*00c0*/  LDCU.64 UR8, c[0x0][0x3a8] ;  /* 0x00007500ff0877ac */ /* 0x000f2e0008000a00 */
[----:B------:R-:W5:Y:S01]  /*00d0*/  LDC.64 R8, c[0x0][0x398] ;  /* 0x0000e600ff087b82 */ /* 0x000f620000000a00 */
[----:B0-----:R-:W-:-:S06]  /*00e0*/  IMAD.WIDE R2, R0, 0x4, R2 ;  /* 0x0000000400027825 */ /* 0x001fcc00078e0202 */
[----:B-1----:R-:W2:Y:S02]  /*00f0*/  LDG.E R2, desc[UR4][R2.64] ;  /* 0x0000000402027981 */ /* 0x002ea4000c1e1900 */
[----:B--2---:R-:W-:Y:S01]  /*0100*/  IMAD.WIDE.U32 R4, R2, UR6, RZ ;  /* 0x0000000602047c25 */ /* 0x004fe2000f8e00ff */
[----:B------:R-:W-:-:S03]  /*0110*/  SHF.R.S32.HI R10, RZ, 0x1f, R2 ;  /* 0x0000001fff0a7819 */ /* 0x000fc60000011402 */
[----:B----4-:R-:W-:Y:S02]  /*0120*/  IMAD R4, R4, UR9, RZ ;  /* 0x0000000904047c24 */ /* 0x010fe4000f8e02ff */
[----:B------:R-:W-:Y:S02]  /*0130*/  IMAD R11, R10, UR6, RZ ;  /* 0x000000060a0b7c24 */ /* 0x000fe4000f8e02ff */
[----:B------:R-:W-:-:S05]  /*0140*/  IMAD.HI.U32 R4, R4, UR8, RZ ;  /* 0x0000000804047c27 */ /* 0x000fca000f8e00ff */
[----:B------:R-:W-:-:S04]  /*0150*/  IADD3 R4, PT, PT, -R4, R5, R11 ;  /* 0x0000000504047210 */ /* 0x000fc80007ffe10b */
[----:B------:R-:W-:-:S04]  /*0160*/  SHF.R.S32.HI R2, RZ, 0x1f, R4 ;  /* 0x0000001fff027819 */ /* 0x000fc80000011404 */
[----:B------:R-:W-:Y:S01]  /*0170*/  LOP3.LUT R5, R2, UR8, RZ, 0xc0, !PT ;  /* 0x0000000802057c12 */ /* 0x000fe2000f8ec0ff */
[----:B---3--:R-:W-:-:S03]  /*0180*/  IMAD.WIDE R2, R0, 0x4, R6 ;  /* 0x0000000400027825 */ /* 0x008fc600078e0206 */
[----:B------:R-:W-:Y:S01]  /*0190*/  IADD3 R11, PT, PT, R4, R5, RZ ;  /* 0x00000005040b7210 */ /* 0x000fe20007ffe0ff */
[C---:B-----5:R-:W-:Y:S02]  /*01a0*/  IMAD.WIDE R4, R0.reuse, 0x4, R8 ;  /* 0x0000000400047825 */ /* 0x060fe400078e0208 */
[----:B------:R-:W0:Y:S02]  /*01b0*/  LDC.64 R8, c[0x0][0x390] ;  /* 0x0000e400ff087b82 */ /* 0x000e240000000a00 */
[----:B------:R0:W-:Y:S04]  /*01c0*/  STG.E desc[UR4][R2.64], R11 ;  /* 0x0000000b02007986 */ /* 0x0001e8000c101904 */
[----:B------:R-:W2:Y:S01]  /*01d0*/  LDG.E R4, desc[UR4][R4.64] ;  /* 0x0000000404047981 */ /* 0x000ea2000c1e1900 */
[----:B0-----:R-:W-:-:S04]  /*01e0*/  IMAD.WIDE R2, R0, 0x4, R8 ;  /* 0x0000000400027825 */ /* 0x001fc800078e0208 */
[----:B--2---:R-:W-:Y:S01]  /*01f0*/  IMAD.WIDE.U32 R6, R4, UR6, RZ ;  /* 0x0000000604067c25 */ /* 0x004fe2000f8e00ff */
[----:B------:R-:W-:-:S03]  /*0200*/  SHF.R.S32.HI R10, RZ, 0x1f, R4 ;  /* 0x0000001fff0a7819 */ /* 0x000fc60000011404 */
[----:B------:R-:W-:Y:S02]  /*0210*/  IMAD R6, R6, UR9, RZ ;  /* 0x0000000906067c24 */ /* 0x000fe4000f8e02ff */
[----:B------:R-:W-:Y:S02]  /*0220*/  IMAD R13, R10, UR6, RZ ;  /* 0x000000060a0d7c24 */ /* 0x000fe4000f8e02ff */
[----:B------:R-:W-:-:S05]  /*0230*/  IMAD.HI.U32 R6, R6, UR8, RZ ;  /* 0x0000000806067c27 */ /* 0x000fca000f8e00ff */
[----:B------:R-:W-:-:S04]  /*0240*/  IADD3 R6, PT, PT, -R6, R7, R13 ;  /* 0x0000000706067210 */ /* 0x000fc80007ffe10d */
[----:B------:R-:W-:-:S04]  /*0250*/  SHF.R.S32.HI R7, RZ, 0x1f, R6 ;  /* 0x0000001fff077819 */ /* 0x000fc80000011406 */
[----:B------:R-:W-:-:S04]  /*0260*/  LOP3.LUT R7, R7, UR8, RZ, 0xc0, !PT ;  /* 0x0000000807077c12 */ /* 0x000fc8000f8ec0ff */
[----:B------:R-:W-:-:S05]  /*0270*/  IADD3 R7, PT, PT, R6, R7, RZ ;  /* 0x0000000706077210 */ /* 0x000fca0007ffe0ff */
[----:B------:R-:W-:Y:S01]  /*0280*/  STG.E desc[UR4][R2.64], R7 ;  /* 0x0000000702007986 */ /* 0x000fe2000c101904 */
[----:B------:R-:W-:Y:S05]  /*0290*/  EXIT ;  /* 0x000000000000794d */ /* 0x000fea0003800000 */
.L_x_15:
        /* <DEDUP_REMOVED lines=14> */
.L_x_31:


//--------------------- .text._Z10get_kernelPjijj --------------------------
	.section	.text._Z10get_kernelPjijj,"ax",@progbits
	.align	128
        .global         _Z10get_kernelPjijj
        .type           _Z10get_kernelPjijj,@function
        .size           _Z10get_kernelPjijj,(.L_x_32 - _Z10get_kernelPjijj)
        .other          _Z10get_kernelPjijj,@"STO_CUDA_ENTRY STV_DEFAULT"
_Z10get_kernelPjijj:
.text._Z10get_kernelPjijj:
        /* <DEDUP_REMOVED lines=11> */
[----:B0-----:R-:W-:-:S05]  /*00b0*/  IMAD.WIDE R2, R5, 0x4, R2 ;  /* 0x0000000405027825 */ /* 0x001fca00078e0202 */
[----:B------:R-:W0:Y:S01]  /*00c0*/  LDC R5, c[0x0][0x38c] ;  /* 0x0000e300ff057b82 */ /* 0x000e220000000800 */
[----:B-1----:R-:W2:Y:S02]  /*00d0*/  LDG.E R0, desc[UR4][R2.64] ;  /* 0x0000000402007981 */ /* 0x002ea4000c1e1900 */
[----:B--2---:R-:W-:-:S04]  /*00e0*/  IMAD R0, R0, UR6, RZ ;  /* 0x0000000600007c24 */ /* 0x004fc8000f8e02ff */
[----:B0-----:R-:W-:-:S05]  /*00f0*/  IMAD.HI.U32 R0, R0, R5, RZ ;  /* 0x0000000500007227 */ /* 0x001fca00078e00ff */
[----:B------:R-:W-:-:S04]  /*0100*/  IADD3 R4, PT, PT, R0, -0x1, RZ ;  /* 0xffffffff00047810 */ /* 0x000fc80007ffe0ff */
[----:B------:R-:W-:-:S04]  /*0110*/  ISETP.GE.AND P0, PT, R4, RZ, PT ;  /* 0x000000ff0400720c */ /* 0x000fc80003f06270 */
[----:B------:R-:W-:-:S04]  /*0120*/  SEL R5, R5, RZ, P0 ;  /* 0x000000ff05057207 */ /* 0x000fc80000000000 */
[----:B------:R-:W-:-:S05]  /*0130*/  IADD3 R5, PT, PT, -R0, R5, RZ ;  /* 0x0000000500057210 */ /* 0x000fca0007ffe1ff */
[----:B------:R-:W-:Y:S01]  /*0140*/  STG.E desc[UR4][R2.64], R5 ;  /* 0x0000000502007986 */ /* 0x000fe2000c101904 */
[----:B------:R-:W-:Y:S05]  /*0150*/  EXIT ;  /* 0x000000000000794d */ /* 0x000fea0003800000 */
.L_x_16:
        /* <DEDUP_REMOVED lines=10> */
.L_x_32:


//--------------------- .text._Z15multiply_kernelPjS_S_iijj --------------------------
	.section	.text._Z15multiply_kernelPjS_S_iijj,"ax",@progbits
	.align	128
        .global         _Z15multiply_kernelPjS_S_iijj
        .type           _Z15multiply_kernelPjS_S_iijj,@function
        .size           _Z15multiply_kernelPjS_S_iijj,(.L_x_33 - _Z15multiply_kernelPjS_S_iijj)
        .other          _Z15multiply_kernelPjS_S_iijj,@"STO_CUDA_ENTRY STV_DEFAULT"
_Z15multiply_kernelPjS_S_iijj:
.text._Z15multiply_kernelPjS_S_iijj:
        /* <DEDUP_REMOVED lines=10> */
[----:B------:R-:W2:Y:S06]  /*00a0*/  LDCU.64 UR6, c[0x0][0x3a0] ;  /* 0x00007400ff0677ac */ /* 0x000eac0008000a00 */
[----:B------:R-:W3:Y:S08]  /*00b0*/  LDC.64 R4, c[0x0][0x388] ;  /* 0x0000e200ff047b82 */ /* 0x000ef00000000a00 */
[----:B------:R-:W4:Y:S01]  /*00c0*/  LDC.64 R8, c[0x0][0x390] ;  /* 0x0000e400ff087b82 */ /* 0x000f220000000a00 */
[----:B0-----:R-:W-:-:S06]  /*00d0*/  IMAD.WIDE R2, R11, 0x4, R2 ;  /* 0x000000040b027825 */ /* 0x001fcc00078e0202 */
[----:B-1----:R-:W5:Y:S01]  /*00e0*/  LDG.E R2, desc[UR4][R2.64] ;  /* 0x0000000402027981 */ /* 0x002f62000c1e1900 */
[----:B---3--:R-:W-:-:S06]  /*00f0*/  IMAD.WIDE R4, R11, 0x4, R4 ;  /* 0x000000040b047825 */ /* 0x008fcc00078e0204 */
[----:B------:R-:W5:Y:S02]  /*0100*/  LDG.E R5, desc[UR4][R4.64] ;  /* 0x0000000404057981 */ /* 0x000f64000c1e1900 */
[----:B-----5:R-:W-:-:S04]  /*0110*/  IMAD.WIDE.U32 R6, R5, R2, RZ ;  /* 0x0000000205067225 */ /* 0x020fc800078e00ff */
[----:B--2---:R-:W-:-:S04]  /*0120*/  IMAD R0, R6, UR7, RZ ;  /* 0x0000000706007c24 */ /* 0x004fc8000f8e02ff */
[----:B------:R-:W-:-:S05]  /*0130*/  IMAD.HI.U32 R6, R0, UR6, RZ ;  /* 0x0000000600067c27 */ /* 0x000fca000f8e00ff */
[----:B------:R-:W-:-:S04]  /*0140*/  IADD3 R0, PT, PT, R7, -R6, RZ ;  /* 0x8000000607007210 */ /* 0x000fc80007ffe0ff */
[----:B------:R-:W-:-:S04]  /*0150*/  SHF.R.S32.HI R6, RZ, 0x1f, R0 ;  /* 0x0000001fff067819 */ /* 0x000fc80000011400 */
[----:B------:R-:W-:Y:S01]  /*0160*/  LOP3.LUT R13, R6, UR6, RZ, 0xc0, !PT ;  /* 0x00000006060d7c12 */ /* 0x000fe2000f8ec0ff */
[----:B----4-:R-:W-:-:S03]  /*0170*/  IMAD.WIDE R6, R11, 0x4, R8 ;  /* 0x000000040b067825 */ /* 0x010fc600078e0208 */
[----:B------:R-:W-:-:S05]  /*0180*/  IADD3 R13, PT, PT, R0, R13, RZ ;  /* 0x0000000d000d7210 */ /* 0x000fca0007ffe0ff */
[----:B------:R-:W-:Y:S01]  /*0190*/  STG.E desc[UR4][R6.64], R13 ;  /* 0x0000000d06007986 */ /* 0x000fe2000c101904 */
[----:B------:R-:W-:Y:S05]  /*01a0*/  EXIT ;  /* 0x000000000000794d */ /* 0x000fea0003800000 */
.L_x_17:
        /* <DEDUP_REMOVED lines=13> */
.L_x_33:


//--------------------- .text._Z19bit_reversal_kernelPji --------------------------
	.section	.text._Z19bit_reversal_kernelPji,"ax",@progbits
	.align	128
        .global         _Z19bit_reversal_kernelPji
        .type           _Z19bit_reversal_kernelPji,@function
        .size           _Z19bit_reversal_kernelPji,(.L_x_34 - _Z19bit_reversal_kernelPji)
        .other          _Z19bit_reversal_kernelPji,@"STO_CUDA_ENTRY STV_DEFAULT"
_Z19bit_reversal_kernelPji:
.text._Z19bit_reversal_kernelPji:
        /* <DEDUP_REMOVED lines=8> */
[----:B------:R-:W-:Y:S01]  /*0080*/  UISETP.GE.AND UP0, UPT, UR7, 0x2, UPT ;  /* 0x000000020700788c */ /* 0x000fe2000bf06270 */
[----:B------:R-:W-:-:S08]  /*0090*/  UMOV UR4, URZ ;  /* 0x000000ff00047c82 */ /* 0x000fd00008000000 */
[----:B------:R-:W-:Y:S05]  /*00a0*/  BRA.U !UP0, `(.L_x_18) ;  /* 0x00000001081c7547 */ /* 0x000fea000b800000 */
[----:B------:R-:W-:Y:S01]  /*00b0*/  UIADD3 UR5, UPT, UPT, UR7, -0x1, URZ ;  /* 0xffffffff07057890 */ /* 0x000fe2000fffe0ff */
[----:B------:R-:W-:-:S11]  /*00c0*/  UMOV UR4, URZ ;  /* 0x000000ff00047c82 */ /* 0x000fd60008000000 */
.L_x_19:
[----:B------:R-:W-:Y:S02]  /*00d0*/  UISETP.GE.U32.AND UP0, UPT, UR5, 0x2, UPT ;  /* 0x000000020500788c */ /* 0x000fe4000bf06070 */
[----:B------:R-:W-:Y:S02]  /*00e0*/  USHF.R.U32.HI UR6, URZ, 0x1, UR5 ;  /* 0x00000001ff067899 */ /* 0x000fe40008011605 */
[----:B------:R-:W-:-:S05]  /*00f0*/  UIADD3 UR4, UPT, UPT, UR4, 0x1, URZ ;  /* 0x0000000104047890 */ /* 0x000fca000fffe0ff */
[----:B------:R-:W-:Y:S01]  /*0100*/  UMOV UR5, UR6 ;  /* 0x0000000600057c82 */ /* 0x000fe20008000000 */
[----:B------:R-:W-:Y:S06]  /*0110*/  BRA.U UP0, `(.L_x_19) ;  /* 0xfffffffd00ec7547 */ /* 0x000fec000b83ffff */
.L_x_18:
[----:B------:R-:W-:Y:S01]  /*0120*/  UISETP.NE.AND UP0, UPT, UR4, URZ, UPT ;  /* 0x000000ff0400728c */ /* 0x000fe2000bf05270 */
[----:B------:R-:W-:-:S08]  /*0130*/  IMAD.MOV.U32 R5, RZ, RZ, RZ ;  /* 0x000000ffff057224 */ /* 0x000fd000078e00ff */
[----:B------:R-:W-:Y:S05]  /*0140*/  BRA.U !UP0, `(.L_x_20) ;  /* 0x0000000508cc7547 */ /* 0x000fea000b800000 */
[----:B------:R-:W-:Y:S01]  /*0150*/  UISETP.GE.U32.AND UP0, UPT, UR4, 0x4, UPT ;  /* 0x000000040400788c */ /* 0x000fe2000bf06070 */
[----:B------:R-:W-:Y:S01]  /*0160*/  IMAD.MOV.U32 R5, RZ, RZ, RZ ;  /* 0x000000ffff057224 */ /* 0x000fe200078e00ff */
[----:B------:R-:W-:Y:S01]  /*0170*/  ULOP3.LUT UR5, UR4, 0x3, URZ, 0xc0, !UPT ;  /* 0x0000000304057892 */ /* 0x000fe2000f8ec0ff */
[----:B------:R-:W-:-:S06]  /*0180*/  IMAD.MOV.U32 R2, RZ, RZ, R0 ;  /* 0x000000ffff027224 */ /* 0x000fcc00078e0000 */
[----:B------:R-:W-:Y:S05]  /*0190*/  BRA.U !UP0, `(.L_x_21) ;  /* 0x0000000508947547 */ /* 0x000fea000b800000 */
[----:B------:R-:W-:Y:S01]  /*01a0*/  ULOP3.LUT UR4, UR4, 0xfffffffc, URZ, 0xc0, !UPT ;  /* 0xfffffffc04047892 */ /* 0x000fe2000f8ec0ff */
[----:B------:R-:W-:Y:S02]  /*01b0*/  IMAD.MOV.U32 R5, RZ, RZ, RZ ;  /* 0x000000ffff057224 */ /* 0x000fe400078e00ff */
[----:B------:R-:W-:Y:S01]  /*01c0*/  IMAD.MOV.U32 R2, RZ, RZ, R0 ;  /* 0x000000ffff027224 */ /* 0x000fe200078e0000 */
[----:B------:R-:W-:-:S04]  /*01d0*/  UIADD3 UR4, UPT, UPT, -UR4, URZ, URZ ;  /* 0x000000ff04047290 */ /* 0x000fc8000fffe1ff */
[----:B------:R-:W-:-:S09]  /*01e0*/  UISETP.GE.AND UP0, UPT, UR4, URZ, UPT ;  /* 0x000000ff0400728c */ /* 0x000fd2000bf06270 */
[----:B------:R-:W-:Y:S05]  /*01f0*/  BRA.U UP0, `(.L_x_22) ;  /* 0x0000000500447547 */ /* 0x000fea000b800000 */
[----:B------:R-:W-:Y:S02]  /*0200*/  UIADD3 UR6, UPT, UPT, -UR4, URZ, URZ ;  /* 0x000000ff04067290 */ /* 0x000fe4000fffe1ff */
[----:B------:R-:W-:Y:S02]  /*0210*/  UPLOP3.LUT UP0, UPT, UPT, UPT, UPT, 0x80, 0x8 ;  /* 0x000000000008789c */ /* 0x000fe40003f0f070 */
[----:B------:R-:W-:-:S09]  /*0220*/  UISETP.GT.AND UP1, UPT, UR6, 0xc, UPT ;  /* 0x0000000c0600788c */ /* 0x000fd2000bf24270 */
[----:B------:R-:W-:Y:S05]  /*0230*/  BRA.U !UP1, `(.L_x_23) ;  /* 0x0000000109c07547 */ /* 0x000fea000b800000 */
[----:B------:R-:W-:-:S11]  /*0240*/  UPLOP3.LUT UP0, UPT, UPT, UPT, UPT, 0x40, 0x4 ;  /* 0x000000000004789c */ /* 0x000fd60003f0e870 */
.L_x_24:
[C---:B------:R-:W-:Y:S01]  /*0250*/  IMAD.SHL.U32 R3, R2.reuse, 0x4, RZ ;  /* 0x0000000402037824 */ /* 0x040fe200078e00ff */
[--C-:B------:R-:W-:Y:S01]  /*0260*/  SHF.R.S32.HI R8, RZ, 0x4, R2.reuse ;  /* 0x00000004ff087819 */ /* 0x100fe20000011402 */
[----:B------:R-:W-:Y:S01]  /*0270*/  UIADD3 UR4, UPT, UPT, UR4, 0x10, URZ ;  /* 0x0000001004047890 */ /* 0x000fe2000fffe0ff */
[----:B------:R-:W-:Y:S02]  /*0280*/  LOP3.LUT R7, R2, 0x2, RZ, 0xc0, !PT ;  /* 0x0000000202077812 */ /* 0x000fe400078ec0ff */
[----:B------:R-:W-:Y:S01]  /*0290*/  LOP3.LUT R4, R3, 0x4, RZ, 0xc0, !PT ;  /* 0x0000000403047812 */ /* 0x000fe200078ec0ff */
[----:B------:R-:W-:Y:S01]  /*02a0*/  UISETP.GE.AND UP1, UPT, UR4, -0xc, UPT ;  /* 0xfffffff40400788c */ /* 0x000fe2000bf26270 */
[----:B------:R-:W-:-:S03]  /*02b0*/  SHF.R.U32.HI R3, RZ, 0x2, R2 ;  /* 0x00000002ff037819 */ /* 0x000fc60000011602 */
[----:B------:R-:W-:Y:S01]  /*02c0*/  IMAD R4, R5, 0x8, R4 ;  /* 0x0000000805047824 */ /* 0x000fe200078e0204 */
[----:B------:R-:W-:Y:S02]  /*02d0*/  SHF.R.U32.HI R5, RZ, 0x3, R2 ;  /* 0x00000003ff057819 */ /* 0x000fe40000011602 */
[----:B------:R-:W-:Y:S02]  /*02e0*/  LOP3.LUT R3, R3, 0x1, RZ, 0xc0, !PT ;  /* 0x0000000103037812 */ /* 0x000fe400078ec0ff */
[----:B------:R-:W-:Y:S01]  /*02f0*/  LOP3.LUT R6, R5, 0x1, RZ, 0xc0, !PT ;  /* 0x0000000105067812 */ /* 0x000fe200078ec0ff */
[----:B------:R-:W-:Y:S01]  /*0300*/  IMAD.SHL.U32 R5, R8, 0x4, RZ ;  /* 0x0000000408057824 */ /* 0x000fe200078e00ff */
[----:B------:R-:W-:-:S04]  /*0310*/  IADD3 R3, PT, PT, R3, R7, R4 ;  /* 0x0000000703037210 */ /* 0x000fc80007ffe004 */
[----:B------:R-:W-:Y:S01]  /*0320*/  LOP3.LUT R4, R5, 0x4, RZ, 0xc0, !PT ;  /* 0x0000000405047812 */ /* 0x000fe200078ec0ff */
[----:B------:R-:W-:Y:S01]  /*0330*/  IMAD R3, R3, 0x2, R6 ;  /* 0x0000000203037824 */ /* 0x000fe200078e0206 */
[----:B------:R-:W-:Y:S02]  /*0340*/  SHF.R.U32.HI R5, RZ, 0x2, R8 ;  /* 0x00000002ff057819 */ /* 0x000fe40000011608 */
[----:B------:R-:W-:Y:S01]  /*0350*/  SHF.R.S32.HI R6, RZ, 0x8, R2 ;  /* 0x00000008ff067819 */ /* 0x000fe20000011402 */
[----:B------:R-:W-:Y:S01]  /*0360*/  IMAD R3, R3, 0x8, R4 ;  /* 0x0000000803037824 */ /* 0x000fe200078e0204 */
[----:B------:R-:W-:Y:S02]  /*0370*/  LOP3.LUT R4, R8, 0x2, RZ, 0xc0, !PT ;  /* 0x0000000208047812 */ /* 0x000fe400078ec0ff */
[----:B------:R-:W-:Y:S01]  /*0380*/  SHF.R.U32.HI R8, RZ, 0x3, R8 ;  /* 0x00000003ff087819 */ /* 0x000fe20000011608 */
[----:B------:R-:W-:Y:S01]  /*0390*/  IMAD.SHL.U32 R7, R6, 0x4, RZ ;  /* 0x0000000406077824 */ /* 0x000fe200078e00ff */
[----:B------:R-:W-:-:S02]  /*03a0*/  LOP3.LUT R5, R5, 0x1, RZ, 0xc0, !PT ;  /* 0x0000000105057812 */ /* 0x000fc400078ec0ff */
[----:B------:R-:W-:Y:S02]  /*03b0*/  LOP3.LUT R8, R8, 0x1, RZ, 0xc0, !PT ;  /* 0x0000000108087812 */ /* 0x000fe400078ec0ff */
[----:B------:R-:W-:Y:S02]  /*03c0*/  IADD3 R3, PT, PT, R5, R4, R3 ;  /* 0x0000000405037210 */ /* 0x000fe40007ffe003 */
[----:B------:R-:W-:Y:S02]  /*03d0*/  LOP3.LUT R4, R7, 0x4, RZ, 0xc0, !PT ;  /* 0x0000000407047812 */ /* 0x000fe400078ec0ff */
[----:B------:R-:W-:Y:S01]  /*03e0*/  SHF.R.U32.HI R5, RZ, 0x2, R6 ;  /* 0x00000002ff057819 */ /* 0x000fe20000011606 */
[----:B------:R-:W-:Y:S01]  /*03f0*/  IMAD R3, R3, 0x2, R8 ;  /* 0x0000000203037824 */ /* 0x000fe200078e0208 */
[----:B------:R-:W-:Y:S02]  /*0400*/  SHF.R.S32.HI R7, RZ, 0xc, R2 ;  /* 0x0000000cff077819 */ /* 0x000fe40000011402 */
[----:B------:R-:W-:Y:S01]  /*0410*/  LOP3.LUT R5, R5, 0x1, RZ, 0xc0, !PT ;  /* 0x0000000105057812 */ /* 0x000fe200078ec0ff */
[----:B------:R-:W-:Y:S01]  /*0420*/  IMAD R3, R3, 0x8, R4 ;  /* 0x0000000803037824 */ /* 0x000fe200078e0204 */
[----:B------:R-:W-:Y:S01]  /*0430*/  LOP3.LUT R4, R6, 0x2, RZ, 0xc0, !PT ;  /* 0x0000000206047812 */ /* 0x000fe200078ec0ff */
[----:B------:R-:W-:Y:S01]  /*0440*/  IMAD.SHL.U32 R8, R7, 0x4, RZ ;  /* 0x0000000407087824 */ /* 0x000fe200078e00ff */
[----:B------:R-:W-:-:S02]  /*0450*/  SHF.R.U32.HI R6, RZ, 0x3, R6 ;  /* 0x00000003ff067819 */ /* 0x000fc40000011606 */
[----:B------:R-:W-:Y:S02]  /*0460*/  IADD3 R3, PT, PT, R5, R4, R3 ;  /* 0x0000000405037210 */ /* 0x000fe40007ffe003 */
[----:B------:R-:W-:Y:S02]  /*0470*/  LOP3.LUT R6, R6, 0x1, RZ, 0xc0, !PT ;  /* 0x0000000106067812 */ /* 0x000fe400078ec0ff */
[----:B------:R-:W-:Y:S02]  /*0480*/  LOP3.LUT R8, R8, 0x4, RZ, 0xc0, !PT ;  /* 0x0000000408087812 */ /* 0x000fe400078ec0ff */
[--C-:B------:R-:W-:Y:S01]  /*0490*/  SHF.R.U32.HI R4, RZ, 0x2, R7.reuse ;  /* 0x00000002ff047819 */ /* 0x100fe20000011607 */
[----:B------:R-:W-:Y:S01]  /*04a0*/  IMAD R3, R3, 0x2, R6 ;  /* 0x0000000203037824 */ /* 0x000fe200078e0206 */
[----:B------:R-:W-:Y:S02]  /*04b0*/  LOP3.LUT R6, R7, 0x2, RZ, 0xc0, !PT ;  /* 0x0000000207067812 */ /* 0x000fe400078ec0ff */
[----:B------:R-:W-:Y:S01]  /*04c0*/  SHF.R.U32.HI R7, RZ, 0x3, R7 ;  /* 0x00000003ff077819 */ /* 0x000fe20000011607 */
[----:B------:R-:W-:Y:S01]  /*04d0*/  IMAD R3, R3, 0x8, R8 ;  /* 0x0000000803037824 */ /* 0x000fe200078e0208 */
[----:B------:R-:W-:-:S02]  /*04e0*/  LOP3.LUT R4, R4, 0x1, RZ, 0xc0, !PT ;  /* 0x0000000104047812 */ /* 0x000fc400078ec0ff */
[----:B------:R-:W-:Y:S02]  /*04f0*/  LOP3.LUT R8, R7, 0x1, RZ, 0xc0, !PT ;  /* 0x0000000107087812 */ /* 0x000fe400078ec0ff */
[----:B------:R-:W-:Y:S02]  /*0500*/  IADD3 R3, PT, PT, R4, R6, R3 ;  /* 0x0000000604037210 */ /* 0x000fe40007ffe003 */
[----:B------:R-:W-:-:S03]  /*0510*/  SHF.R.S32.HI R2, RZ, 0x10, R2 ;  /* 0x00000010ff027819 */ /* 0x000fc60000011402 */
[----:B------:R-:W-:Y:S01]  /*0520*/  IMAD R5, R3, 0x2, R8 ;  /* 0x0000000203057824 */ /* 0x000fe200078e0208 */
[----:B------:R-:W-:Y:S06]  /*0530*/  BRA.U !UP1, `(.L_x_24) ;  /* 0xfffffffd09447547 */ /* 0x000fec000b83ffff */
.L_x_23:
[----:B------:R-:W-:-:S04]  /*0540*/  UIADD3 UR6, UPT, UPT, -UR4, URZ, URZ ;  /* 0x000000ff04067290 */ /* 0x000fc8000fffe1ff */
[----:B------:R-:W-:-:S09]  /*0550*/  UISETP.GT.AND UP1, UPT, UR6, 0x4, UPT ;  /* 0x000000040600788c */ /* 0x000fd2000bf24270 */
[----:B------:R-:W-:Y:S05]  /*0560*/  BRA.U !UP1, `(.L_x_25) ;  /* 0x0000000109607547 */ /* 0x000fea000b800000 */
[C---:B------:R-:W-:Y:S01]  /*0570*/  IMAD.SHL.U32 R3, R2.reuse, 0x4, RZ ;  /* 0x0000000402037824 */ /* 0x040fe200078e00ff */
[--C-:B------:R-:W-:Y:S01]  /*0580*/  SHF.R.S32.HI R8, RZ, 0x4, R2.reuse ;  /* 0x00000004ff087819 */ /* 0x100fe20000011402 */
[----:B------:R-:W-:Y:S01]  /*0590*/  UIADD3 UR4, UPT, UPT, UR4, 0x8, URZ ;  /* 0x0000000804047890 */ /* 0x000fe2000fffe0ff */
[----:B------:R-:W-:Y:S01]  /*05a0*/  LOP3.LUT R7, R2, 0x2, RZ, 0xc0, !PT ;  /* 0x0000000202077812 */ /* 0x000fe200078ec0ff */
[----:B------:R-:W-:Y:S01]  /*05b0*/  UPLOP3.LUT UP0, UPT, UPT, UPT, UPT, 0x40, 0x4 ;  /* 0x000000000004789c */ /* 0x000fe20003f0e870 */
[----:B------:R-:W-:Y:S02]  /*05c0*/  LOP3.LUT R4, R3, 0x4, RZ, 0xc0, !PT ;  /* 0x0000000403047812 */ /* 0x000fe400078ec0ff */
[----:B------:R-:W-:-:S03]  /*05d0*/  SHF.R.U32.HI R3, RZ, 0x2, R2 ;  /* 0x00000002ff037819 */ /* 0x000fc60000011602 */
[----:B------:R-:W-:Y:S01]  /*05e0*/  IMAD R4, R5, 0x8, R4 ;  /* 0x0000000805047824 */ /* 0x000fe200078e0204 */
[----:B------:R-:W-:Y:S02]  /*05f0*/  SHF.R.U32.HI R5, RZ, 0x3, R2 ;  /* 0x00000003ff057819 */ /* 0x000fe40000011602 */
[----:B------:R-:W-:Y:S02]  /*0600*/  LOP3.LUT R3, R3, 0x1, RZ, 0xc0, !PT ;  /* 0x0000000103037812 */ /* 0x000fe400078ec0ff */
[----:B------:R-:W-:Y:S01]  /*0610*/  LOP3.LUT R6, R5, 0x1, RZ, 0xc0, !PT ;  /* 0x0000000105067812 */ /* 0x000fe200078ec0ff */
[----:B------:R-:W-:Y:S01]  /*0620*/  IMAD.SHL.U32 R5, R8, 0x4, RZ ;  /* 0x0000000408057824 */ /* 0x000fe200078e00ff */
[----:B------:R-:W-:Y:S02]  /*0630*/  IADD3 R3, PT, PT, R3, R7, R4 ;  /* 0x0000000703037210 */ /* 0x000fe40007ffe004 */
[----:B------:R-:W-:Y:S02]  /*0640*/  SHF.R.S32.HI R2, RZ, 0x8, R2 ;  /* 0x00000008ff027819 */ /* 0x000fe40000011402 */
[----:B------:R-:W-:Y:S01]  /*0650*/  LOP3.LUT R4, R5, 0x4, RZ, 0xc0, !PT ;  /* 0x0000000405047812 */ /* 0x000fe200078ec0ff */
[----:B------:R-:W-:Y:S01]  /*0660*/  IMAD R3, R3, 0x2, R6 ;  /* 0x0000000203037824 */ /* 0x000fe200078e0206 */
[----:B------:R-:W-:-:S02]  /*0670*/  SHF.R.U32.HI R5, RZ, 0x2, R8 ;  /* 0x00000002ff057819 */ /* 0x000fc40000011608 */
[----:B------:R-:W-:Y:S01]  /*0680*/  LOP3.LUT R6, R8, 0x2, RZ, 0xc0, !PT ;  /* 0x0000000208067812 */ /* 0x000fe200078ec0ff */
[----:B------:R-:W-:Y:S01]  /*0690*/  IMAD R3, R3, 0x8, R4 ;  /* 0x0000000803037824 */ /* 0x000fe200078e0204 */
[----:B------:R-:W-:Y:S02]  /*06a0*/  SHF.R.U32.HI R8, RZ, 0x3, R8 ;  /* 0x00000003ff087819 */ /* 0x000fe40000011608 */
[----:B------:R-:W-:Y:S02]  /*06b0*/  LOP3.LUT R5, R5, 0x1, RZ, 0xc0, !PT ;  /* 0x0000000105057812 */ /* 0x000fe400078ec0ff */
[----:B------:R-:W-:Y:S02]  /*06c0*/  LOP3.LUT R8, R8, 0x1, RZ, 0xc0, !PT ;  /* 0x0000000108087812 */ /* 0x000fe400078ec0ff */
[----:B------:R-:W-:-:S05]  /*06d0*/  IADD3 R5, PT, PT, R5, R6, R3 ;  /* 0x0000000605057210 */ /* 0x000fca0007ffe003 */
[----:B------:R-:W-:-:S07]  /*06e0*/  IMAD R5, R5, 0x2, R8 ;  /* 0x0000000205057824 */ /* 0x000fce00078e0208 */
.L_x_25:
[----:B------:R-:W-:-:S09]  /*06f0*/  UISETP.NE.OR UP0, UPT, UR4, URZ, UP0 ;  /* 0x000000ff0400728c */ /* 0x000fd20008705670 */
[----:B------:R-:W-:Y:S05]  /*0700*/  BRA.U !UP0, `(.L_x_21) ;  /* 0x0000000108387547 */ /* 0x000fea000b800000 */
.L_x_22:
[----:B------:R-:W-:Y:S01]  /*0710*/  IMAD.SHL.U32 R3, R2, 0x4, RZ ;  /* 0x0000000402037824 */ /* 0x000fe200078e00ff */
[----:B------:R-:W-:Y:S01]  /*0720*/  UIADD3 UR4, UPT, UPT, UR4, 0x4, URZ ;  /* 0x0000000404047890 */ /* 0x000fe2000fffe0ff */
[----:B------:R-:W-:-:S03]  /*0730*/  SHF.R.U32.HI R6, RZ, 0x3, R2 ;  /* 0x00000003ff067819 */ /* 0x000fc60000011602 */
[----:B------:R-:W-:Y:S01]  /*0740*/  LOP3.LUT R4, R3, 0x4, RZ, 0xc0, !PT ;  /* 0x0000000403047812 */ /* 0x000fe200078ec0ff */
[----:B------:R-:W-:Y:S01]  /*0750*/  UISETP.NE.AND UP0, UPT, UR4, URZ, UPT ;  /* 0x000000ff0400728c */ /* 0x000fe2000bf05270 */
[----:B------:R-:W-:Y:S02]  /*0760*/  SHF.R.U32.HI R3, RZ, 0x2, R2 ;  /* 0x00000002ff037819 */ /* 0x000fe40000011602 */
[----:B------:R-:W-:Y:S01]  /*0770*/  LOP3.LUT R6, R6, 0x1, RZ, 0xc0, !PT ;  /* 0x0000000106067812 */ /* 0x000fe200078ec0ff */
[----:B------:R-:W-:Y:S01]  /*0780*/  IMAD R4, R5, 0x8, R4 ;  /* 0x0000000805047824 */ /* 0x000fe200078e0204 */
[----:B------:R-:W-:Y:S02]  /*0790*/  LOP3.LUT R5, R2, 0x2, RZ, 0xc0, !PT ;  /* 0x0000000202057812 */ /* 0x000fe400078ec0ff */
[----:B------:R-:W-:Y:S02]  /*07a0*/  LOP3.LUT R3, R3, 0x1, RZ, 0xc0, !PT ;  /* 0x0000000103037812 */ /* 0x000fe400078ec0ff */
[----:B------:R-:W-:-:S02]  /*07b0*/  SHF.R.S32.HI R2, RZ, 0x4, R2 ;  /* 0x00000004ff027819 */ /* 0x000fc40000011402 */
[----:B------:R-:W-:-:S05]  /*07c0*/  IADD3 R5, PT, PT, R3, R5, R4 ;  /* 0x0000000503057210 */ /* 0x000fca0007ffe004 */
[----:B------:R-:W-:Y:S01]  /*07d0*/  IMAD R5, R5, 0x2, R6 ;  /* 0x0000000205057824 */ /* 0x000fe200078e0206 */
[----:B------:R-:W-:Y:S06]  /*07e0*/  BRA.U UP0, `(.L_x_22) ;  /* 0xfffffffd00c87547 */ /* 0x000fec000b83ffff */
.L_x_21:
[----:B------:R-:W-:-:S09]  /*07f0*/  UISETP.NE.AND UP0, UPT, UR5, URZ, UPT ;  /* 0x000000ff0500728c */ /* 0x000fd2000bf05270 */
[----:B------:R-:W-:Y:S05]  /*0800*/  BRA.U !UP0, `(.L_x_20) ;  /* 0x00000001081c7547 */ /* 0x000fea000b800000 */
[----:B------:R-:W-:-:S12]  /*0810*/  UIADD3 UR4, UPT, UPT, -UR5, URZ, URZ ;  /* 0x000000ff05047290 */ /* 0x000fd8000fffe1ff */
.L_x_26:
[----:B------:R-:W-:Y:S01]  /*0820*/  UIADD3 UR4, UPT, UPT, UR4, 0x1, URZ ;  /* 0x0000000104047890 */ /* 0x000fe2000fffe0ff */
[----:B------:R-:W-:Y:S02]  /*0830*/  LOP3.LUT R4, R2, 0x1, RZ, 0xc0, !PT ;  /* 0x0000000102047812 */ /* 0x000fe400078ec0ff */
[----:B------:R-:W-:Y:S01]  /*0840*/  SHF.R.S32.HI R2, RZ, 0x1, R2 ;  /* 0x00000001ff027819 */ /* 0x000fe20000011402 */
[----:B------:R-:W-:Y:S02]  /*0850*/  UISETP.NE.AND UP0, UPT, UR4, URZ, UPT ;  /* 0x000000ff0400728c */ /* 0x000fe4000bf05270 */
[----:B------:R-:W-:-:S07]  /*0860*/  IMAD R5, R5, 0x2, R4 ;  /* 0x0000000205057824 */ /* 0x000fce00078e0204 */
[----:B------:R-:W-:Y:S05]  /*0870*/  BRA.U UP0, `(.L_x_26) ;  /* 0xfffffffd00e87547 */ /* 0x000fea000b83ffff */
.L_x_20:
[----:B------:R-:W-:-:S04]  /*0880*/  ISETP.GE.AND P0, PT, R5, UR7, PT ;  /* 0x0000000705007c0c */ /* 0x000fc8000bf06270 */
[----:B------:R-:W-:-:S13]  /*0890*/  ISETP.GE.OR P0, PT, R0, R5, P0 ;  /* 0x000000050000720c */ /* 0x000fda0000706670 */
[----:B------:R-:W-:Y:S05]  /*08a0*/  @P0 EXIT ;  /* 0x000000000000094d */ /* 0x000fea0003800000 */
[----:B------:R-:W0:Y:S01]  /*08b0*/  LDC.64 R2, c[0x0][0x380] ;  /* 0x0000e000ff027b82 */ /* 0x000e220000000a00 */
[----:B------:R-:W1:Y:S01]  /*08c0*/  LDCU.64 UR4, c[0x0][0x358] ;  /* 0x00006b00ff0477ac */ /* 0x000e620008000a00 */
[----:B0-----:R-:W-:-:S04]  /*08d0*/  IMAD.WIDE R4, R5, 0x4, R2 ;  /* 0x0000000405047825 */ /* 0x001fc800078e0202 */
[----:B------:R-:W-:Y:S01]  /*08e0*/  IMAD.WIDE R2, R0, 0x4, R2 ;  /* 0x0000000400027825 */ /* 0x000fe200078e0202 */
[----:B-1----:R-:W2:Y:S04]  /*08f0*/  LDG.E R9, desc[UR4][R4.64] ;  /* 0x0000000404097981 */ /* 0x002ea8000c1e1900 */
[----:B------:R-:W3:Y:S04]  /*0900*/  LDG.E R7, desc[UR4][R2.64] ;  /* 0x0000000402077981 */ /* 0x000ee8000c1e1900 */
[----:B--2---:R-:W-:Y:S04]  /*0910*/  STG.E desc[UR4][R2.64], R9 ;  /* 0x0000000902007986 */ /* 0x004fe8000c101904 */
[----:B---3--:R-:W-:Y:S01]  /*0920*/  STG.E desc[UR4][R4.64], R7 ;  /* 0x0000000704007986 */ /* 0x008fe2000c101904 */
[----:B------:R-:W-:Y:S05]  /*0930*/  EXIT ;  /* 0x000000000000794d */ /* 0x000fea0003800000 */
.L_x_27:
        /* <DEDUP_REMOVED lines=12> */
.L_x_34:


//--------------------- .nv.shared.reserved.0     --------------------------
	.section	.nv.shared.reserved.0,"aw",@nobits
	.weak		__nv_reservedSMEM_offset_0_alias
	.size		__nv_reservedSMEM_offset_0_alias, 0, 64
	.other		__nv_reservedSMEM_offset_0_alias,@"STO_CUDA_RESERVED_SHARED STV_DEFAULT"
__nv_reservedSMEM_offset_0_alias:
	.zero		0
	.zero		64


//--------------------- .nv.constant0._Z20ntt_butterfly_kernelPjS_iiijj --------------------------
	.section	.nv.constant0._Z20ntt_butterfly_kernelPjS_iiijj,"a",@progbits
	.sectionflags	@""
	.align	4
.nv.constant0._Z20ntt_butterfly_kernelPjS_iiijj:
	.zero		932


//--------------------- .nv.constant0._Z12roots_kerneliiiiPjS_jjj --------------------------
	.section	.nv.constant0._Z12roots_kerneliiiiPjS_jjj,"a",@progbits
	.sectionflags	@""
	.align	4
.nv.constant0._Z12roots_kerneliiiiPjS_jjj:
	.zero		940


//--------------------- .nv.constant0._Z21multiply_const_kernelPjiiijj --------------------------
	.section	.nv.constant0._Z21multiply_const_kernelPjiiijj,"a",@progbits
	.sectionflags	@""
	.align	4
.nv.constant0._Z21multiply_const_kernelPjiiijj:
	.zero		924


//--------------------- .nv.constant0._Z16intToMont_kernelPjPiS_S0_ijjj --------------------------
	.section	.nv.constant0._Z16intToMont_kernelPjPiS_S0_ijjj,"a",@progbits
	.sectionflags	@""
	.align	4
.nv.constant0._Z16intToMont_kernelPjPiS_S0_ijjj:
	.zero		944


//--------------------- .nv.constant0._Z10get_kernelPjijj --------------------------
	.section	.nv.constant0._Z10get_kernelPjijj,"a",@progbits
	.sectionflags	@""
	.align	4
.nv.constant0._Z10get_kernelPjijj:
	.zero		916


//--------------------- .nv.constant0._Z15multiply_kernelPjS_S_iijj --------------------------
	.section	.nv.constant0._Z15multiply_kernelPjS_S_iijj,"a",@progbits
	.sectionflags	@""
	.align	4
.nv.constant0._Z15multiply_kernelPjS_S_iijj:
	.zero		936


//--------------------- .nv.constant0._Z19bit_reversal_kernelPji --------------------------
	.section	.nv.constant0._Z19bit_reversal_kernelPji,"a",@progbits
	.sectionflags	@""
	.align	4
.nv.constant0._Z19bit_reversal_kernelPji:
	.zero		908


//--------------------- SYMBOLS --------------------------

	.type		.nv.reservedSmem.offset0,@object
	.size		.nv.reservedSmem.offset0,0x4
